def gluon_tcgen05(
    a_ptr,
    b_ptr,
    c_ptr,
    M,
    N,
    K,
    stride_am,
    stride_bk,
    stride_cm,
    BLOCK_M: gl.constexpr,
    BLOCK_N: gl.constexpr,
    BLOCK_K: gl.constexpr,
    DTYPE: gl.constexpr,
    A_LAYOUT: gl.constexpr,
    B_LAYOUT: gl.constexpr,
    C_LAYOUT: gl.constexpr,
    B_SHAPE: gl.constexpr,
    TMEM_LAYOUT: gl.constexpr,
    TMEM_REG: gl.constexpr,
    TRANS_B: gl.constexpr,
    NUM_BUFFERS: gl.constexpr,
):
    a_desc = tma.make_tensor_descriptor(
        a_ptr, [M, K], [stride_am, 1], [BLOCK_M, BLOCK_K], A_LAYOUT
    )
    b_desc = tma.make_tensor_descriptor(
        b_ptr,
        [N, K] if TRANS_B else [K, N],
        [stride_bk, 1],
        B_SHAPE,
        B_LAYOUT,
    )
    c_desc = tma.make_tensor_descriptor(
        c_ptr, [M, N], [stride_cm, 1], [BLOCK_M, BLOCK_N], C_LAYOUT
    )

    a_bufs = gl.allocate_shared_memory(
        DTYPE, [NUM_BUFFERS, BLOCK_M, BLOCK_K], A_LAYOUT
    )
    b_bufs = gl.allocate_shared_memory(DTYPE, [NUM_BUFFERS] + B_SHAPE, B_LAYOUT)

    pid_m = gl.program_id(0)
    pid_n = gl.program_id(1)
    off_m = pid_m * BLOCK_M
    off_n = pid_n * BLOCK_N

    tma_bars = gl.allocate_shared_memory(
        gl.int64, [NUM_BUFFERS, 1], mbarrier.MBarrierLayout()
    )
    mma_bars = gl.allocate_shared_memory(
        gl.int64, [NUM_BUFFERS, 1], mbarrier.MBarrierLayout()
    )
    for i in gl.static_range(NUM_BUFFERS):
        mbarrier.init(tma_bars.index(i), count=1)
        mbarrier.init(mma_bars.index(i), count=1)

    acc_tmem = allocate_tensor_memory(gl.float32, [BLOCK_M, BLOCK_N], TMEM_LAYOUT)
    idx = 0
    phase = 0
    use_acc = False
    for k in range(0, K, BLOCK_K):
        a = a_bufs.index(idx)
        b = b_bufs.index(idx)
        tma_bar = tma_bars.index(idx)
        mma_bar = mma_bars.index(idx)
        mbarrier.expect(
            tma_bar, a_desc.block_type.nbytes + b_desc.block_type.nbytes
        )
        tma.async_copy_global_to_shared(a_desc, [off_m, k], tma_bar, a)
        tma.async_copy_global_to_shared(
            b_desc, [off_n, k] if TRANS_B else [k, off_n], tma_bar, b
        )
        mbarrier.wait(tma_bar, phase=phase)

        if TRANS_B:
            b = b.permute((1, 0))
        tcgen05_mma(a, b, acc_tmem, use_acc=use_acc)
        tcgen05_commit(mma_bar)
        mbarrier.wait(mma_bar, phase=phase)
        use_acc = True

        idx += 1
        if idx == NUM_BUFFERS:
            idx = 0
            phase ^= 1

    for i in gl.static_range(NUM_BUFFERS):
        mbarrier.invalidate(tma_bars.index(i))
        mbarrier.invalidate(mma_bars.index(i))

    acc = acc_tmem.load(TMEM_REG)
    c_smem = gl.allocate_shared_memory(DTYPE, [BLOCK_M, BLOCK_N], C_LAYOUT)
    c_smem.store(acc.to(DTYPE))
    fence_async_shared()
    tma.async_copy_shared_to_global(c_desc, [off_m, off_n], c_smem)
    tma.store_wait(pendings=0)

# config = {"BLOCK_K": 64, "BLOCK_M": 64, "BLOCK_N": 256, "arch": "sm_100", "dtype": "fp8e4m3", "num_buffers": 1, "num_warps": 4, "trans_b": 0}
# arch = sm_100


// ===== COMPILED SASS (sm_100a) =====

	.target	sm_100a

	.elftype	@"ET_EXEC"


//--------------------- .note.nv.tkinfo           --------------------------
	.section	.note.nv.tkinfo,"",@"SHT_NOTE"
	.sectionflags	@"SHF_NOTE_NV_TKINFO"
	.tkinfo
        /*0018*/ 	.word	0x00000081
        /*0030*/ 	.string	""
        /*0030*/ 	.string	"ptxas-blackwell"
        /*0030*/ 	.string	"Cuda compilation tools, release 12.9, V12.9.86"
        /*0030*/ 	.string	"Build cuda_12.9.r12.9/compiler.36037853_0"
        /*0030*/ 	.string	"-v  -suppress-debug-info  -lineinfo  -arch sm_100a "



//--------------------- .note.nv.cuver            --------------------------
	.section	.note.nv.cuver,"",@"SHT_NOTE"
	.sectionflags	@"SHF_NOTE_NV_CUVER"
        /*0018*/ 	.short	0x0001
        /*001a*/ 	.short	0x0064
        /*001c*/ 	.short	0x0001
        /*001e*/ 	.short	0x0000
        /*0020*/ 	.short	0x0001
        /*0022*/ 	.short	0x0000


//--------------------- .nv.info                  --------------------------
	.section	.nv.info,"",@"SHT_CUDA_INFO"
	.align	4


	//----- nvinfo : EIATTR_REGCOUNT
	.align		4
        /*0000*/ 	.byte	0x04, 0x2f
        /*0002*/ 	.short	(.L_4 - .L_3)
	.align		4
.L_3:
        /*0004*/ 	.word	index@(gluon_tcgen05)
        /*0008*/ 	.word	0x00000088


	//----- nvinfo : EIATTR_FRAME_SIZE
	.align		4
.L_4:
        /*000c*/ 	.byte	0x04, 0x11
        /*000e*/ 	.short	(.L_6 - .L_5)
	.align		4
.L_5:
        /*0010*/ 	.word	index@($__internal_2_$__cuda_sm10x_tcgen05_guardrail_trap_unallocated_columns_being_dealloced)
        /*0014*/ 	.word	0x00000000


	//----- nvinfo : EIATTR_FRAME_SIZE
	.align		4
.L_6:
        /*0018*/ 	.byte	0x04, 0x11
        /*001a*/ 	.short	(.L_8 - .L_7)
	.align		4
.L_7:
        /*001c*/ 	.word	index@($__internal_1_$__cuda_sm10x_tcgen05_guardrail_trap_phase_invalid_during_alloc)
        /*0020*/ 	.word	0x00000000


	//----- nvinfo : EIATTR_FRAME_SIZE
	.align		4
.L_8:
        /*0024*/ 	.byte	0x04, 0x11
        /*0026*/ 	.short	(.L_10 - .L_9)
	.align		4
.L_9:
        /*0028*/ 	.word	index@($__internal_0_$__cuda_sm10x_tcgen05_guardrail_trap_col_being_dealloced_not_returned_by_alloc)
        /*002c*/ 	.word	0x00000000


	//----- nvinfo : EIATTR_FRAME_SIZE
	.align		4
.L_10:
        /*0030*/ 	.byte	0x04, 0x11
        /*0032*/ 	.short	(.L_12 - .L_11)
	.align		4
.L_11:
        /*0034*/ 	.word	index@(gluon_tcgen05)
        /*0038*/ 	.word	0x00000000


	//----- nvinfo : EIATTR_MIN_STACK_SIZE
	.align		4
.L_12:
        /*003c*/ 	.byte	0x04, 0x12
        /*003e*/ 	.short	(.L_14 - .L_13)
	.align		4
.L_13:
        /*0040*/ 	.word	index@(gluon_tcgen05)
        /*0044*/ 	.word	0x00000000
.L_14:


//--------------------- .nv.info.gluon_tcgen05    --------------------------
	.section	.nv.info.gluon_tcgen05,"",@"SHT_CUDA_INFO"
	.sectionflags	@""
	.align	4


	//----- nvinfo : EIATTR_CUDA_API_VERSION
	.align		4
        /*0000*/ 	.byte	0x04, 0x37
        /*0002*/ 	.short	(.L_16 - .L_15)
.L_15:
        /*0004*/ 	.word	0x00000081


	//----- nvinfo : EIATTR_KPARAM_INFO
	.align		4
.L_16:
        /*0008*/ 	.byte	0x04, 0x17
        /*000a*/ 	.short	(.L_18 - .L_17)
.L_17:
        /*000c*/ 	.word	0x00000000
        /*0010*/ 	.short	0x000a
        /*0012*/ 	.short	0x0048
        /*0014*/ 	.byte	0x00, 0xf4, 0x21, 0x00


	//----- nvinfo : EIATTR_KPARAM_INFO
	.align		4
.L_18:
        /*0018*/ 	.byte	0x04, 0x17
        /*001a*/ 	.short	(.L_20 - .L_19)
.L_19:
        /*001c*/ 	.word	0x00000000
        /*0020*/ 	.short	0x0009
        /*0022*/ 	.short	0x0040
        /*0024*/ 	.byte	0x00, 0xf4, 0x21, 0x00


	//----- nvinfo : EIATTR_KPARAM_INFO
	.align		4
.L_20:
        /*0028*/ 	.byte	0x04, 0x17
        /*002a*/ 	.short	(.L_22 - .L_21)
.L_21:
        /*002c*/ 	.word	0x00000000
        /*0030*/ 	.short	0x0008
        /*0032*/ 	.short	0x0038
        /*0034*/ 	.byte	0x00, 0xf0, 0x21, 0x00


	//----- nvinfo : EIATTR_KPARAM_INFO
	.align		4
.L_22:
        /*0038*/ 	.byte	0x04, 0x17
        /*003a*/ 	.short	(.L_24 - .L_23)
.L_23:
        /*003c*/ 	.word	0x00000000
        /*0040*/ 	.short	0x0007
        /*0042*/ 	.short	0x0030
        /*0044*/ 	.byte	0x00, 0xf0, 0x21, 0x00


	//----- nvinfo : EIATTR_KPARAM_INFO
	.align		4
.L_24:
        /*0048*/ 	.byte	0x04, 0x17
        /*004a*/ 	.short	(.L_26 - .L_25)
.L_25:
        /*004c*/ 	.word	0x00000000
        /*0050*/ 	.short	0x0006
        /*0052*/ 	.short	0x0028
        /*0054*/ 	.byte	0x00, 0xf0, 0x21, 0x00


	//----- nvinfo : EIATTR_KPARAM_INFO
	.align		4
.L_26:
        /*0058*/ 	.byte	0x04, 0x17
        /*005a*/ 	.short	(.L_28 - .L_27)
.L_27:
        /*005c*/ 	.word	0x00000000
        /*0060*/ 	.short	0x0005
        /*0062*/ 	.short	0x0020
        /*0064*/ 	.byte	0x00, 0xf0, 0x11, 0x00


	//----- nvinfo : EIATTR_KPARAM_INFO
	.align		4
.L_28:
        /*0068*/ 	.byte	0x04, 0x17
        /*006a*/ 	.short	(.L_30 - .L_29)
.L_29:
        /*006c*/ 	.word	0x00000000
        /*0070*/ 	.short	0x0004
        /*0072*/ 	.short	0x001c
        /*0074*/ 	.byte	0x00, 0xf0, 0x11, 0x00


	//----- nvinfo : EIATTR_KPARAM_INFO
	.align		4
.L_30:
        /*0078*/ 	.byte	0x04, 0x17
        /*007a*/ 	.short	(.L_32 - .L_31)
.L_31:
        /*007c*/ 	.word	0x00000000
        /*0080*/ 	.short	0x0003
        /*0082*/ 	.short	0x0018
        /*0084*/ 	.byte	0x00, 0xf0, 0x11, 0x00


	//----- nvinfo : EIATTR_KPARAM_INFO
	.align		4
.L_32:
        /*0088*/ 	.byte	0x04, 0x17
        /*008a*/ 	.short	(.L_34 - .L_33)
.L_33:
        /*008c*/ 	.word	0x00000000
        /*0090*/ 	.short	0x0002
        /*0092*/ 	.short	0x0010
        /*0094*/ 	.byte	0x00, 0xf4, 0x21, 0x00


	//----- nvinfo : EIATTR_KPARAM_INFO
	.align		4
.L_34:
        /*0098*/ 	.byte	0x04, 0x17
        /*009a*/ 	.short	(.L_36 - .L_35)
.L_35:
        /*009c*/ 	.word	0x00000000
        /*00a0*/ 	.short	0x0001
        /*00a2*/ 	.short	0x0008
        /*00a4*/ 	.byte	0x00, 0xf4, 0x21, 0x00


	//----- nvinfo : EIATTR_KPARAM_INFO
	.align		4
.L_36:
        /*00a8*/ 	.byte	0x04, 0x17
        /*00aa*/ 	.short	(.L_38 - .L_37)
.L_37:
        /*00ac*/ 	.word	0x00000000
        /*00b0*/ 	.short	0x0000
        /*00b2*/ 	.short	0x0000
        /*00b4*/ 	.byte	0x00, 0xf4, 0x21, 0x00


	//----- nvinfo : EIATTR_AT_ENTRY_FRAGMENTS
	.align		4
.L_38:
        /*00b8*/ 	.byte	0x04, 0x4f
        /*00ba*/ 	.short	(.L_40 - .L_39)


	//   ....[0]....
.L_39:
        /*00bc*/ 	.word	0x00000004


	//----- nvinfo : EIATTR_RESERVED_SMEM_USED
	.align		4
.L_40:
        /*00c0*/ 	.byte	0x01, 0x41
	.zero		2


	//----- nvinfo : EIATTR_SPARSE_MMA_MASK
	.align		4
        /*00c4*/ 	.byte	0x03, 0x50
        /*00c6*/ 	.short	0x0000


	//----- nvinfo : EIATTR_TCGEN05_1CTA_USED
	.align		4
        /*00c8*/ 	.byte	0x01, 0x51
	.zero		2


	//----- nvinfo : EIATTR_MAXREG_COUNT
	.align		4
        /*00cc*/ 	.byte	0x03, 0x1b
        /*00ce*/ 	.short	0x00ff


	//----- nvinfo : EIATTR_NUM_BARRIERS
	.align		4
        /*00d0*/ 	.byte	0x02, 0x4c
        /*00d2*/ 	.byte	0x01
	.zero		1


	//----- nvinfo : EIATTR_INT_WARP_WIDE_INSTR_OFFSETS
	.align		4
        /*00d4*/ 	.byte	0x04, 0x31
        /*00d6*/ 	.short	(.L_42 - .L_41)


	//   ....[0]....
.L_41:
        /*00d8*/ 	.word	0x00001630


	//   ....[1]....
        /*00dc*/ 	.word	0x00001650


	//   ....[2]....
        /*00e0*/ 	.word	0x000016d0


	//   ....[3]....
        /*00e4*/ 	.word	0x000017e0


	//   ....[4]....
        /*00e8*/ 	.word	0x000017f0


	//   ....[5]....
        /*00ec*/ 	.word	0x00001810


	//   ....[6]....
        /*00f0*/ 	.word	0x00001890


	//   ....[7]....
        /*00f4*/ 	.word	0x00001ab0


	//   ....[8]....
        /*00f8*/ 	.word	0x00001ac0


	//   ....[9]....
        /*00fc*/ 	.word	0x00001c10


	//   ....[10]....
        /*0100*/ 	.word	0x00001c20


	//   ....[11]....
        /*0104*/ 	.word	0x00001c60


	//   ....[12]....
        /*0108*/ 	.word	0x00001ca0


	//   ....[13]....
        /*010c*/ 	.word	0x00001de0


	//   ....[14]....
        /*0110*/ 	.word	0x00001df0


	//   ....[15]....
        /*0114*/ 	.word	0x00002060


	//   ....[16]....
        /*0118*/ 	.word	0x00002070


	//   ....[17]....
        /*011c*/ 	.word	0x00002760


	//   ....[18]....
        /*0120*/ 	.word	0x000027b0


	//----- nvinfo : EIATTR_COOP_GROUP_MASK_REGIDS
	.align		4
.L_42:
        /*0124*/ 	.byte	0x04, 0x29
        /*0126*/ 	.short	(.L_44 - .L_43)


	//   ....[0]....
.L_43:
        /*0128*/ 	.word	0xffffffff


	//   ....[1]....
        /*012c*/ 	.word	0xffffffff


	//   ....[2]....
        /*0130*/ 	.word	0xffffffff


	//   ....[3]....
        /*0134*/ 	.word	0xffffffff


	//   ....[4]....
        /*0138*/ 	.word	0xffffffff


	//   ....[5]....
        /*013c*/ 	.word	0xffffffff


	//   ....[6]....
        /*0140*/ 	.word	0xffffffff


	//   ....[7]....
        /*0144*/ 	.word	0xffffffff


	//   ....[8]....
        /*0148*/ 	.word	0xffffffff


	//   ....[9]....
        /*014c*/ 	.word	0xffffffff


	//----- nvinfo : EIATTR_COOP_GROUP_INSTR_OFFSETS
	.align		4
.L_44:
        /*0150*/ 	.byte	0x04, 0x28
        /*0152*/ 	.short	(.L_46 - .L_45)


	//   ....[0]....
.L_45:
        /*0154*/ 	.word	0x00000050


	//   ....[1]....
        /*0158*/ 	.word	0x00000310


	//   ....[2]....
        /*015c*/ 	.word	0x000004f0


	//   ....[3]....
        /*0160*/ 	.word	0x000009a0


	//   ....[4]....
        /*0164*/ 	.word	0x00000ae0


	//   ....[5]....
        /*0168*/ 	.word	0x00000f50


	//   ....[6]....
        /*016c*/ 	.word	0x00001090


	//   ....[7]....
        /*0170*/ 	.word	0x000014e0


	//   ....[8]....
        /*0174*/ 	.word	0x000025f0


	//   ....[9]....
        /*0178*/ 	.word	0x00002860


	//----- nvinfo : EIATTR_VRC_CTA_INIT_COUNT
	.align		4
.L_46:
        /*017c*/ 	.byte	0x02, 0x4a
        /*017e*/ 	.byte	0x80
	.zero		1


	//----- nvinfo : EIATTR_MBARRIER_INSTR_OFFSETS
	.align		4
        /*0180*/ 	.byte	0x04, 0x39
        /*0182*/ 	.short	(.L_48 - .L_47)


	//   ....[0]....
.L_47:
        /*0184*/ 	.word	0x000016f0
        /*0188*/ 	.word	0x000000ff
        /*018c*/ 	.word	0x00005000
        /*0190*/ 	.short	0x0100
        /*0192*/ 	.byte	0x0c
	.zero		1


	//   ....[1]....
        /*0194*/ 	.word	0x00001700
        /*0198*/ 	.word	0x000000ff
        /*019c*/ 	.word	0x00005010
        /*01a0*/ 	.short	0x0100
        /*01a2*/ 	.byte	0x0c
	.zero		1


	//   ....[2]....
        /*01a4*/ 	.word	0x000019d0
        /*01a8*/ 	.word	0x000000ff
        /*01ac*/ 	.word	0x00005000
        /*01b0*/ 	.short	0x010a
        /*01b2*/ 	.byte	0x0c
	.zero		1


	//   ....[3]....
        /*01b4*/ 	.word	0x00001b10
        /*01b8*/ 	.word	0x000000ff
        /*01bc*/ 	.word	0x00005010
        /*01c0*/ 	.short	0x010a
        /*01c2*/ 	.byte	0x0c
	.zero		1


	//   ....[4]....
        /*01c4*/ 	.word	0x00001d20
        /*01c8*/ 	.word	0x000000ff
        /*01cc*/ 	.word	0x00005000
        /*01d0*/ 	.short	0x010a
        /*01d2*/ 	.byte	0x0c
	.zero		1


	//   ....[5]....
        /*01d4*/ 	.word	0x00001e30
        /*01d8*/ 	.word	0x000000ff
        /*01dc*/ 	.word	0x00005010
        /*01e0*/ 	.short	0x010a
        /*01e2*/ 	.byte	0x0c
	.zero		1


	//   ....[6]....
        /*01e4*/ 	.word	0x00001ec0
        /*01e8*/ 	.word	0x000000ff
        /*01ec*/ 	.word	0x00005000
        /*01f0*/ 	.short	0x0108
        /*01f2*/ 	.byte	0x0c
	.zero		1


	//   ....[7]....
        /*01f4*/ 	.word	0x00001ed0
        /*01f8*/ 	.word	0x000000ff
        /*01fc*/ 	.word	0x00005010
        /*0200*/ 	.short	0x0108
        /*0202*/ 	.byte	0x0c
	.zero		1


	//   ....[8]....
        /*0204*/ 	.word	0x00002880
        /*0208*/ 	.word	0x000000ff
        /*020c*/ 	.word	0x00005000
        /*0210*/ 	.short	0x010a
        /*0212*/ 	.byte	0x0c
	.zero		1


	//   ....[9]....
        /*0214*/ 	.word	0x000028b0
        /*0218*/ 	.word	0x000000ff
        /*021c*/ 	.word	0x00005010
        /*0220*/ 	.short	0x010a
        /*0222*/ 	.byte	0x0c
	.zero		1


	//   ....[10]....
        /*0224*/ 	.word	0x000028e0
        /*0228*/ 	.word	0x000000ff
        /*022c*/ 	.word	0x00005000
        /*0230*/ 	.short	0x010a
        /*0232*/ 	.byte	0x0c
	.zero		1


	//   ....[11]....
        /*0234*/ 	.word	0x00002910
        /*0238*/ 	.word	0x000000ff
        /*023c*/ 	.word	0x00005010
        /*0240*/ 	.short	0x010a
        /*0242*/ 	.byte	0x0c
	.zero		1


	//----- nvinfo : EIATTR_NUM_MBARRIERS
	.align		4
.L_48:
        /*0244*/ 	.byte	0x03, 0x38
        /*0246*/ 	.short	0x0002


	//----- nvinfo : EIATTR_EXIT_INSTR_OFFSETS
	.align		4
        /*0248*/ 	.byte	0x04, 0x1c
        /*024a*/ 	.short	(.L_50 - .L_49)


	//   ....[0]....
.L_49:
        /*024c*/ 	.word	0x00002870


	//----- nvinfo : EIATTR_REQNTID
	.align		4
.L_50:
        /*0250*/ 	.byte	0x04, 0x10
        /*0252*/ 	.short	(.L_52 - .L_51)
.L_51:
        /*0254*/ 	.word	0x00000080
        /*0258*/ 	.word	0x00000001
        /*025c*/ 	.word	0x00000001


	//----- nvinfo : EIATTR_CRS_STACK_SIZE
	.align		4
.L_52:
        /*0260*/ 	.byte	0x04, 0x1e
        /*0262*/ 	.short	(.L_54 - .L_53)
.L_53:
        /*0264*/ 	.word	0x00000000


	//----- nvinfo : EIATTR_CBANK_PARAM_SIZE
	.align		4
.L_54:
        /*0268*/ 	.byte	0x03, 0x19
        /*026a*/ 	.short	0x0050


	//----- nvinfo : EIATTR_PARAM_CBANK
	.align		4
        /*026c*/ 	.byte	0x04, 0x0a
        /*026e*/ 	.short	(.L_56 - .L_55)
	.align		4
.L_55:
        /*0270*/ 	.word	index@(.nv.constant0.gluon_tcgen05)
        /*0274*/ 	.short	0x0380
        /*0276*/ 	.short	0x0050


	//----- nvinfo : EIATTR_SW_WAR
	.align		4
.L_56:
        /*0278*/ 	.byte	0x04, 0x36
        /*027a*/ 	.short	(.L_58 - .L_57)
.L_57:
        /*027c*/ 	.word	0x00000008
.L_58:


//--------------------- .nv.compat                --------------------------
	.section	.nv.compat,"",@"SHT_CUDA_COMPAT_INFO"
	.align	4
        /*0000*/ 	.byte	0x02, 0x02, 0x02, 0x00, 0x02, 0x05, 0x05, 0x00, 0x02, 0x03, 0x03, 0x00, 0x02, 0x06, 0x01, 0x00


//--------------------- .nv.callgraph             --------------------------
	.section	.nv.callgraph,"",@"SHT_CUDA_CALLGRAPH"
	.align	4
	.sectionentsize	8
	.align		4
        /*0000*/ 	.word	0x00000000
	.align		4
        /*0004*/ 	.word	0xffffffff
	.align		4
        /*0008*/ 	.word	0x00000000
	.align		4
        /*000c*/ 	.word	0xfffffffe
	.align		4
        /*0010*/ 	.word	0x00000000
	.align		4
        /*0014*/ 	.word	0xfffffffd
	.align		4
        /*0018*/ 	.word	0x00000000
	.align		4
        /*001c*/ 	.word	0xfffffffc


//--------------------- .text.gluon_tcgen05       --------------------------
	.section	.text.gluon_tcgen05,"ax",@progbits
	.align	128
        .global         gluon_tcgen05
        .type           gluon_tcgen05,@function
        .size           gluon_tcgen05,(.L_x_73 - gluon_tcgen05)
        .other          gluon_tcgen05,@"STO_CUDA_ENTRY STV_DEFAULT"
gluon_tcgen05:
.text.gluon_tcgen05:
[----:B------:R-:W1:Y:S01]  /*0000*/  LDC R1, c[0x0][0x37c] ;  /* 0x0000df00ff017b82 */ /* 0x000e620000000800 */
[----:B------:R-:W2:Y:S02]  /*0010*/  S2R R0, SR_TID.X ;  /* 0x0000000000007919 */ /* 0x000ea40000002100 */
[----:B--2---:R-:W-:-:S13]  /*0020*/  ISETP.GE.U32.AND P2, PT, R0, 0x20, PT ;  /* 0x000000200000780c */ /* 0x004fda0003f46070 */
[----:B------:R-:W-:Y:S05]  /*0030*/  @P2 BRA `(.L_x_0) ;  /* 0x0000000000b82947 */ /* 0x000fea0003800000 */
[----:B------:R-:W2:Y:S01]  /*0040*/  S2UR UR6, SR_CgaCtaId ;  /* 0x00000000000679c3 */ /* 0x000ea20000008800 */
[----:B------:R-:W-:Y:S01]  /*0050*/  NOP ;  /* 0x0000000000007918 */ /* 0x000fe20000000000 */
[----:B------:R-:W-:Y:S02]  /*0060*/  UMOV UR4, 0x40 ;  /* 0x0000004000047882 */ /* 0x000fe40000000000 */
[----:B--2---:R-:W-:-:S09]  /*0070*/  ULEA UR4, UR6, UR4, 0x18 ;  /* 0x0000000406047291 */ /* 0x004fd2000f8ec0ff */
[----:B------:R-:W2:Y:S01]  /*0080*/  LDS.U8 R2, [UR4] ;  /* 0x00000004ff027984 */ /* 0x000ea20008000000 */
[----:B------:R-:W-:Y:S02]  /*0090*/  UMOV UR4, 0x400 ;  /* 0x0000040000047882 */ /* 0x000fe40000000000 */
[----:B------:R-:W-:Y:S01]  /*00a0*/  ULEA UR4, UR6, UR4, 0x18 ;  /* 0x0000000406047291 */ /* 0x000fe2000f8ec0ff */
[----:B--2---:R-:W-:-:S13]  /*00b0*/  ISETP.NE.AND P0, PT, R2, RZ, PT ;  /* 0x000000ff0200720c */ /* 0x004fda0003f05270 */
[----:B------:R-:W-:Y:S05]  /*00c0*/  @P0 BRA `(.L_x_1) ;  /* 0x00000000007c0947 */ /* 0x000fea0003800000 */
[----:B------:R-:W-:-:S13]  /*00d0*/  ELECT P0, URZ, PT ;  /* 0x0000000000ff782f */ /* 0x000fda0003800000 */
[----:B------:R-:W-:Y:S05]  /*00e0*/  @!P0 BRA `(.L_x_2) ;  /* 0x0000000000848947 */ /* 0x000fea0003800000 */
[----:B------:R-:W-:Y:S01]  /*00f0*/  UMOV UR5, 0x8 ;  /* 0x0000000800057882 */ /* 0x000fe20000000000 */
[----:B------:R-:W-:Y:S02]  /*0100*/  IMAD.MOV.U32 R5, RZ, RZ, 0x1 ;  /* 0x00000001ff057424 */ /* 0x000fe400078e00ff */
[----:B------:R-:W-:Y:S02]  /*0110*/  IMAD.MOV.U32 R3, RZ, RZ, 0xff ;  /* 0x000000ffff037424 */ /* 0x000fe400078e00ff */
[----:B------:R-:W-:Y:S04]  /*0120*/  DEPBAR.LE SB2, 0x36 ;  /* 0x0000ad800000791a */ /* 0x000fe80000000000 */
[----:B------:R-:W2:Y:S02]  /*0130*/  UTCATOMSWS.FIND_AND_SET.ALIGN UP0, UR5, UR5 ;  /* 0x00000005000575e3 */ /* 0x000ea40008000800 */
[----:B--2---:R-:W-:-:S04]  /*0140*/  PLOP3.LUT P0, PT, PT, PT, UP0, 0x80, 0x8 ;  /* 0x000000000008781c */ /* 0x004fc80003f0f008 */
[----:B------:R-:W-:-:S04]  /*0150*/  SEL R2, RZ, 0xffffffff, !P0 ;  /* 0xffffffffff027807 */ /* 0x000fc80004000000 */
[----:B------:R-:W-:Y:S01]  /*0160*/  ISETP.NE.AND P0, PT, R2, RZ, PT ;  /* 0x000000ff0200720c */ /* 0x000fe20003f05270 */
[----:B------:R-:W-:-:S12]  /*0170*/  IMAD.U32 R2, RZ, RZ, UR5 ;  /* 0x00000005ff027e24 */ /* 0x000fd8000f8e00ff */
[----:B------:R-:W-:Y:S05]  /*0180*/  @P0 BRA `(.L_x_3) ;  /* 0x0000000000240947 */ /* 0x000fea0003800000 */
.L_x_4:
[----:B------:R-:W-:Y:S05]  /*0190*/  NANOSLEEP 0x64 ;  /* 0x000000640000795d */ /* 0x000fea0003800000 */
[----:B------:R-:W-:-:S05]  /*01a0*/  UMOV UR5, 0x8 ;  /* 0x0000000800057882 */ /* 0x000fca0000000000 */
[----:B------:R-:W-:Y:S04]  /*01b0*/  DEPBAR.LE SB2, 0x36 ;  /* 0x0000ad800000791a */ /* 0x000fe80000000000 */
[----:B------:R-:W2:Y:S02]  /*01c0*/  UTCATOMSWS.FIND_AND_SET.ALIGN UP0, UR5, UR5 ;  /* 0x00000005000575e3 */ /* 0x000ea40008000800 */
[----:B--2---:R-:W-:-:S04]  /*01d0*/  PLOP3.LUT P0, PT, PT, PT, UP0, 0x80, 0x8 ;  /* 0x000000000008781c */ /* 0x004fc80003f0f008 */
[----:B------:R-:W-:-:S04]  /*01e0*/  SEL R2, RZ, 0xffffffff, !P0 ;  /* 0xffffffffff027807 */ /* 0x000fc80004000000 */
[----:B------:R-:W-:Y:S01]  /*01f0*/  ISETP.NE.AND P0, PT, R2, RZ, PT ;  /* 0x000000ff0200720c */ /* 0x000fe20003f05270 */
[----:B------:R-:W-:-:S12]  /*0200*/  IMAD.U32 R2, RZ, RZ, UR5 ;  /* 0x00000005ff027e24 */ /* 0x000fd8000f8e00ff */
[----:B------:R-:W-:Y:S05]  /*0210*/  @!P0 BRA `(.L_x_4) ;  /* 0xfffffffc00dc8947 */ /* 0x000fea000383ffff */
.L_x_3:
[C---:B------:R-:W-:Y:S01]  /*0220*/  VIADD R4, R2.reuse, 0x10 ;  /* 0x0000001002047836 */ /* 0x040fe20000000000 */
[----:B------:R-:W-:Y:S01]  /*0230*/  UMOV UR5, 0x50 ;  /* 0x0000005000057882 */ /* 0x000fe20000000000 */
[----:B------:R-:W-:Y:S01]  /*0240*/  SHF.L.U32 R3, R3, R2, RZ ;  /* 0x0000000203037219 */ /* 0x000fe200000006ff */
[----:B------:R-:W-:Y:S01]  /*0250*/  ULEA UR5, UR6, UR5, 0x18 ;  /* 0x0000000506057291 */ /* 0x000fe2000f8ec0ff */
[----:B------:R-:W-:Y:S01]  /*0260*/  IMAD.SHL.U32 R2, R2, 0x20, RZ ;  /* 0x0000002002027824 */ /* 0x000fe200078e00ff */
[----:B------:R-:W-:-:S04]  /*0270*/  SHF.L.U32 R4, R5, R4, RZ ;  /* 0x0000000405047219 */ /* 0x000fc800000006ff */
[----:B------:R-:W-:-:S05]  /*0280*/  LOP3.LUT R3, R4, R3, RZ, 0xfc, !PT ;  /* 0x0000000304037212 */ /* 0x000fca00078efcff */
[----:B------:R2:W-:Y:S04]  /*0290*/  ATOMS.OR RZ, [UR5], R3 ;  /* 0x00000003ffff798c */ /* 0x0005e8000b000005 */
[----:B------:R2:W-:Y:S01]  /*02a0*/  STS [UR4], R2 ;  /* 0x00000002ff007988 */ /* 0x0005e20008000804 */
[----:B------:R-:W-:Y:S05]  /*02b0*/  BRA `(.L_x_2) ;  /* 0x0000000000107947 */ /* 0x000fea0003800000 */
.L_x_1:
[----:B------:R-:W-:Y:S01]  /*02c0*/  IMAD.MOV.U32 R3, RZ, RZ, -0x1 ;  /* 0xffffffffff037424 */ /* 0x000fe200078e00ff */
[----:B------:R-:W-:-:S04]  /*02d0*/  MOV R2, 0x300 ;  /* 0x0000030000027802 */ /* 0x000fc80000000f00 */
[----:B------:R2:W-:Y:S03]  /*02e0*/  STS [UR4], R3 ;  /* 0x00000003ff007988 */ /* 0x0005e60008000804 */
[----:B-12---:R-:W-:Y:S05]  /*02f0*/  CALL.REL.NOINC `($__internal_1_$__cuda_sm10x_tcgen05_guardrail_trap_phase_invalid_during_alloc) ;  /* 0x00000024009c7944 */ /* 0x006fea0003c00000 */
.L_x_2:
[----:B------:R-:W-:Y:S05]  /*0300*/  WARPSYNC.ALL ;  /* 0x0000000000007948 */ /* 0x000fea0003800000 */
[----:B------:R-:W-:Y:S01]  /*0310*/  NOP ;  /* 0x0000000000007918 */ /* 0x000fe20000000000 */
.L_x_0:
[----:B------:R-:W3:Y:S08]  /*0320*/  S2UR UR4, SR_CgaCtaId ;  /* 0x00000000000479c3 */ /* 0x000ef00000008800 */
[----:B------:R-:W-:Y:S01]  /*0330*/  BAR.SYNC.DEFER_BLOCKING 0x0 ;  /* 0x0000000000007b1d */ /* 0x000fe20000010000 */
[----:B------:R-:W-:-:S05]  /*0340*/  LOP3.LUT R132, R0, 0x7f, RZ, 0xc0, !PT ;  /* 0x0000007f00847812 */ /* 0x000fca00078ec0ff */
[----:B------:R-:W-:Y:S02]  /*0350*/  UMOV UR12, 0x400 ;  /* 0x00000400000c7882 */ /* 0x000fe40000000000 */
[----:B------:R-:W4:Y:S08]  /*0360*/  LDC R10, c[0x0][0x3a0] ;  /* 0x0000e800ff0a7b82 */ /* 0x000f300000000800 */
[----:B------:R-:W5:Y:S01]  /*0370*/  S2UR UR13, SR_CTAID.Y ;  /* 0x00000000000d79c3 */ /* 0x000f620000002600 */
[----:B---3--:R-:W-:-:S09]  /*0380*/  ULEA UR12, UR4, UR12, 0x18 ;  /* 0x0000000c040c7291 */ /* 0x008fd2000f8ec0ff */
[----:B--2---:R-:W2:Y:S01]  /*0390*/  LDS R3, [UR12] ;  /* 0x0000000cff037984 */ /* 0x004ea20008000800 */
[----:B------:R-:W-:Y:S06]  /*03a0*/  BAR.SYNC.DEFER_BLOCKING 0x0 ;  /* 0x0000000000007b1d */ /* 0x000fec0000010000 */
[----:B------:R-:W-:Y:S05]  /*03b0*/  @P2 BRA `(.L_x_5) ;  /* 0x0000000000182947 */ /* 0x000fea0003800000 */
[----:B------:R-:W-:Y:S01]  /*03c0*/  ELECT P0, URZ, PT ;  /* 0x0000000000ff782f */ /* 0x000fe20003800000 */
[----:B------:R-:W-:Y:S01]  /*03d0*/  IMAD.MOV.U32 R2, RZ, RZ, 0x1 ;  /* 0x00000001ff027424 */ /* 0x000fe200078e00ff */
[----:B------:R-:W-:Y:S01]  /*03e0*/  UMOV UR5, 0x40 ;  /* 0x0000004000057882 */ /* 0x000fe20000000000 */
[----:B------:R-:W-:Y:S01]  /*03f0*/  UVIRTCOUNT.DEALLOC.SMPOOL 0x80 ;  /* 0x000000800000784c */ /* 0x000fe20000000000 */
[----:B------:R-:W-:-:S09]  /*0400*/  ULEA UR5, UR4, UR5, 0x18 ;  /* 0x0000000504057291 */ /* 0x000fd2000f8ec0ff */
[----:B------:R3:W-:Y:S03]  /*0410*/  @P0 STS.U8 [UR5], R2 ;  /* 0x00000002ff000988 */ /* 0x0007e60008000005 */
.L_x_5:
[----:B------:R-:W3:Y:S01]  /*0420*/  S2UR UR4, SR_CTAID.Z ;  /* 0x00000000000479c3 */ /* 0x000ee20000002700 */
[----:B------:R-:W5:Y:S01]  /*0430*/  LDCU UR5, c[0x0][0x370] ;  /* 0x00006e00ff0577ac */ /* 0x000f620008000800 */
[----:B------:R-:W-:Y:S01]  /*0440*/  ISETP.GE.U32.AND P0, PT, R132, 0x20, PT ;  /* 0x000000208400780c */ /* 0x000fe20003f06070 */
[----:B----4-:R-:W-:Y:S01]  /*0450*/  VIADD R5, R10, 0xffffffff ;  /* 0xffffffff0a057836 */ /* 0x010fe20000000000 */
[C---:B------:R-:W-:Y:S01]  /*0460*/  ISETP.NE.U32.AND P3, PT, R132.reuse, RZ, PT ;  /* 0x000000ff8400720c */ /* 0x040fe20003f65070 */
[----:B------:R-:W3:Y:S01]  /*0470*/  LDCU UR6, c[0x0][0x374] ;  /* 0x00006e80ff0677ac */ /* 0x000ee20008000800 */
[----:B------:R-:W-:Y:S01]  /*0480*/  LEA R4, R132, UR12, 0x2 ;  /* 0x0000000c84047c11 */ /* 0x000fe2000f8e10ff */
[----:B------:R-:W-:Y:S01]  /*0490*/  BSSY.RECONVERGENT B0, `(.L_x_6) ;  /* 0x0000015000007945 */ /* 0x000fe20003800200 */
[----:B------:R-:W5:Y:S01]  /*04a0*/  S2UR UR27, SR_CTAID.X ;  /* 0x00000000001b79c3 */ /* 0x000f620000002500 */
[----:B------:R-:W4:Y:S01]  /*04b0*/  LDCU.64 UR14, c[0x0][0x3c0] ;  /* 0x00007800ff0e77ac */ /* 0x000f220008000a00 */
[----:B--2---:R-:W-:-:S05]  /*04c0*/  R2UR UR32, R3 ;  /* 0x00000000032072ca */ /* 0x004fca00000e0000 */
[----:B------:R2:W-:Y:S01]  /*04d0*/  @!P0 STS [R4], RZ ;  /* 0x000000ff04008388 */ /* 0x0005e20000000800 */
[----:B------:R-:W1:Y:S01]  /*04e0*/  LDC R6, c[0x0][0x398] ;  /* 0x0000e600ff067b82 */ /* 0x000e620000000800 */
[----:B------:R-:W-:Y:S02]  /*04f0*/  NOP ;  /* 0x0000000000007918 */ /* 0x000fe40000000000 */
[----:B------:R2:W-:Y:S01]  /*0500*/  @!P3 STS [UR12+0x20], R5 ;  /* 0x00002005ff00b988 */ /* 0x0005e2000800080c */
[----:B---3-5:R-:W-:-:S04]  /*0510*/  UIMAD UR4, UR4, UR6, UR13 ;  /* 0x00000006040472a4 */ /* 0x028fc8000f8e020d */
[----:B------:R-:W-:-:S04]  /*0520*/  UIMAD UR4, UR4, UR5, UR27 ;  /* 0x00000005040472a4 */ /* 0x000fc8000f8e021b */
[----:B------:R-:W-:-:S04]  /*0530*/  UIMAD UR4, UR4, 0x180, URZ ;  /* 0x00000180040478a4 */ /* 0x000fc8000f8e02ff */
[----:B----4-:R-:W-:Y:S01]  /*0540*/  UIADD3 UR8, UP0, UPT, UR4, UR14, URZ ;  /* 0x0000000e04087290 */ /* 0x010fe2000ff1e0ff */
[----:B-1----:R-:W-:-:S03]  /*0550*/  VIADD R6, R6, 0xffffffff ;  /* 0xffffffff06067836 */ /* 0x002fc60000000000 */
[----:B------:R-:W-:Y:S01]  /*0560*/  ULEA.HI.X.SX32 UR9, UR4, UR15, 0x1, UP0 ;  /* 0x0000000f04097291 */ /* 0x000fe200080f0eff */
[----:B--2---:R-:W-:Y:S11]  /*0570*/  @P3 BRA `(.L_x_7) ;  /* 0x0000000000183947 */ /* 0x004ff60003800000 */
[----:B------:R-:W1:Y:S01]  /*0580*/  LDS R2, [UR12+0x8] ;  /* 0x0000080cff027984 */ /* 0x000e620008000800 */
[----:B------:R-:W2:Y:S01]  /*0590*/  LDC.64 R8, c[0x0][0x380] ;  /* 0x0000e000ff087b82 */ /* 0x000ea20000000a00 */
[----:B------:R-:W-:Y:S02]  /*05a0*/  IMAD.MOV.U32 R3, RZ, RZ, 0x70 ;  /* 0x00000070ff037424 */ /* 0x000fe400078e00ff */
[----:B--2---:R2:W-:Y:S03]  /*05b0*/  STS.64 [UR12], R8 ;  /* 0x00000008ff007988 */ /* 0x0045e60008000a0c */
[----:B-1----:R-:W-:-:S05]  /*05c0*/  LOP3.LUT R2, R2, 0x10, R3, 0xd8, !PT ;  /* 0x0000001002027812 */ /* 0x002fca00078ed803 */
[----:B------:R2:W-:Y:S02]  /*05d0*/  STS [UR12+0x8], R2 ;  /* 0x00000802ff007988 */ /* 0x0005e4000800080c */
.L_x_7:
[----:B------:R-:W-:Y:S05]  /*05e0*/  BSYNC.RECONVERGENT B0 ;  /* 0x0000000000007941 */ /* 0x000fea0003800200 */
.L_x_6:
[----:B------:R-:W-:Y:S04]  /*05f0*/  BSSY.RECONVERGENT B0, `(.L_x_8) ;  /* 0x000000a000007945 */ /* 0x000fe80003800200 */
[----:B------:R-:W-:Y:S05]  /*0600*/  @P3 BRA `(.L_x_9) ;  /* 0x0000000000203947 */ /* 0x000fea0003800000 */
[----:B--2---:R-:W1:Y:S01]  /*0610*/  LDS R2, [UR12+0x34] ;  /* 0x0000340cff027984 */ /* 0x004e620008000800 */
[----:B------:R-:W-:Y:S02]  /*0620*/  IMAD.MOV.U32 R3, RZ, RZ, 0x3f000000 ;  /* 0x3f000000ff037424 */ /* 0x000fe400078e00ff */
[----:B------:R-:W-:Y:S01]  /*0630*/  @!P3 IMAD.MOV.U32 R7, RZ, RZ, 0x3f ;  /* 0x0000003fff07b424 */ /* 0x000fe200078e00ff */
[----:B------:R-:W2:Y:S02]  /*0640*/  @!P3 LDS R8, [UR12+0x38] ;  /* 0x0000380cff08b984 */ /* 0x000ea40008000800 */
[----:B-1----:R-:W-:Y:S02]  /*0650*/  LOP3.LUT R2, R2, 0xff000000, R3, 0xb8, !PT ;  /* 0xff00000002027812 */ /* 0x002fe400078eb803 */
[----:B--2---:R-:W-:-:S03]  /*0660*/  @!P3 LOP3.LUT R3, R8, 0xff, R7, 0xb8, !PT ;  /* 0x000000ff0803b812 */ /* 0x004fc600078eb807 */
[----:B------:R1:W-:Y:S04]  /*0670*/  STS [UR12+0x34], R2 ;  /* 0x00003402ff007988 */ /* 0x0003e8000800080c */
[----:B------:R1:W-:Y:S02]  /*0680*/  @!P3 STS [UR12+0x38], R3 ;  /* 0x00003803ff00b988 */ /* 0x0003e4000800080c */
.L_x_9:
[----:B------:R-:W-:Y:S05]  /*0690*/  BSYNC.RECONVERGENT B0 ;  /* 0x0000000000007941 */ /* 0x000fea0003800200 */
.L_x_8:
[----:B------:R-:W-:Y:S04]  /*06a0*/  BSSY.RECONVERGENT B0, `(.L_x_10) ;  /* 0x000000a000007945 */ /* 0x000fe80003800200 */
[----:B------:R-:W-:Y:S05]  /*06b0*/  @P3 BRA `(.L_x_11) ;  /* 0x0000000000203947 */ /* 0x000fea0003800000 */
[----:B-12---:R-:W1:Y:S01]  /*06c0*/  LDS R2, [UR12+0x1c] ;  /* 0x00001c0cff027984 */ /* 0x006e620008000800 */
[----:B------:R-:W2:Y:S03]  /*06d0*/  LDC.64 R8, c[0x0][0x3a8] ;  /* 0x0000ea00ff087b82 */ /* 0x000ea60000000a00 */
[----:B------:R3:W-:Y:S01]  /*06e0*/  STS [UR12+0x24], R6 ;  /* 0x00002406ff007988 */ /* 0x0007e2000800080c */
[--C-:B--2---:R-:W-:Y:S02]  /*06f0*/  SHF.R.U32.HI R7, RZ, 0x4, R9.reuse ;  /* 0x00000004ff077819 */ /* 0x104fe40000011609 */
[----:B------:R-:W-:-:S05]  /*0700*/  SHF.R.U64 R3, R8, 0x4, R9 ;  /* 0x0000000408037819 */ /* 0x000fca0000001209 */
[----:B------:R3:W-:Y:S01]  /*0710*/  STS [UR12+0xc], R3 ;  /* 0x00000c03ff007988 */ /* 0x0007e2000800080c */
[----:B-1----:R-:W-:-:S05]  /*0720*/  LOP3.LUT R2, R2, 0xf, R7, 0xb8, !PT ;  /* 0x0000000f02027812 */ /* 0x002fca00078eb807 */
[----:B------:R3:W-:Y:S02]  /*0730*/  STS [UR12+0x1c], R2 ;  /* 0x00001c02ff007988 */ /* 0x0007e4000800080c */
.L_x_11:
[----:B------:R-:W-:Y:S05]  /*0740*/  BSYNC.RECONVERGENT B0 ;  /* 0x0000000000007941 */ /* 0x000fea0003800200 */
.L_x_10:
[----:B------:R-:W-:Y:S04]  /*0750*/  BSSY.RECONVERGENT B1, `(.L_x_12) ;  /* 0x000001d000017945 */ /* 0x000fe80003800200 */
[----:B------:R-:W-:Y:S04]  /*0760*/  BSSY.RELIABLE B0, `(.L_x_13) ;  /* 0x0000018000007945 */ /* 0x000fe80003800100 */
[----:B------:R-:W-:Y:S05]  /*0770*/  @P3 BRA `(.L_x_14) ;  /* 0x00000000001c3947 */ /* 0x000fea0003800000 */
[----:B-123--:R-:W1:Y:S02]  /*0780*/  LDS R2, [UR12+0x34] ;  /* 0x0000340cff027984 */ /* 0x00ee640008000800 */
[----:B-1----:R-:W-:-:S05]  /*0790*/  LOP3.LUT R2, R2, 0x7, RZ, 0xb8, !PT ;  /* 0x0000000702027812 */ /* 0x002fca00078eb8ff */
[----:B------:R1:W-:Y:S01]  /*07a0*/  STS [UR12+0x34], R2 ;  /* 0x00003402ff007988 */ /* 0x0003e2000800080c */
[----:B------:R-:W-:Y:S05]  /*07b0*/  @P3 BRA `(.L_x_15) ;  /* 0x00000000001c3947 */ /* 0x000fea0003800000 */
[----:B-1----:R-:W1:Y:S02]  /*07c0*/  LDS R2, [UR12+0x34] ;  /* 0x0000340cff027984 */ /* 0x002e640008000800 */
[----:B-1----:R-:W-:-:S05]  /*07d0*/  LOP3.LUT R2, R2, 0x38, RZ, 0xb8, !PT ;  /* 0x0000003802027812 */ /* 0x002fca00078eb8ff */
[----:B------:R4:W-:Y:S02]  /*07e0*/  STS [UR12+0x34], R2 ;  /* 0x00003402ff007988 */ /* 0x0009e4000800080c */
.L_x_14:
[----:B------:R-:W-:Y:S05]  /*07f0*/  @P3 BRA `(.L_x_16) ;  /* 0x00000000001c3947 */ /* 0x000fea0003800000 */
[----:B-1234-:R-:W1:Y:S02]  /*0800*/  LDS R2, [UR12+0x8] ;  /* 0x0000080cff027984 */ /* 0x01ee640008000800 */
[----:B-1----:R-:W-:-:S05]  /*0810*/  LOP3.LUT R2, R2, 0x780, RZ, 0xb8, !PT ;  /* 0x0000078002027812 */ /* 0x002fca00078eb8ff */
[----:B------:R2:W-:Y:S02]  /*0820*/  STS [UR12+0x8], R2 ;  /* 0x00000802ff007988 */ /* 0x0005e4000800080c */
.L_x_15:
[----:B------:R-:W-:Y:S05]  /*0830*/  @P3 BRA `(.L_x_17) ;  /* 0x0000000000283947 */ /* 0x000fea0003800000 */
[----:B-12---:R-:W1:Y:S02]  /*0840*/  LDS R2, [UR12+0x8] ;  /* 0x0000080cff027984 */ /* 0x006e640008000800 */
[----:B-1----:R-:W-:-:S05]  /*0850*/  LOP3.LUT R2, R2, 0x1800, RZ, 0xb8, !PT ;  /* 0x0000180002027812 */ /* 0x002fca00078eb8ff */
[----:B------:R5:W-:Y:S02]  /*0860*/  STS [UR12+0x8], R2 ;  /* 0x00000802ff007988 */ /* 0x000be4000800080c */
.L_x_16:
[----:B------:R-:W-:Y:S05]  /*0870*/  @P3 BREAK.RELIABLE B0 ;  /* 0x0000000000003942 */ /* 0x000fea0003800100 */
[----:B------:R-:W-:Y:S05]  /*0880*/  @P3 BRA `(.L_x_18) ;  /* 0x0000000000243947 */ /* 0x000fea0003800000 */
[----:B-1-3--:R-:W1:Y:S01]  /*0890*/  LDS R3, [UR12+0x8] ;  /* 0x0000080cff037984 */ /* 0x00ae620008000800 */
[----:B--2-45:R-:W-:-:S05]  /*08a0*/  IMAD.MOV.U32 R2, RZ, RZ, 0x6000 ;  /* 0x00006000ff027424 */ /* 0x034fca00078e00ff */
[----:B-1----:R-:W-:-:S04]  /*08b0*/  LOP3.LUT R2, R3, 0x4000, R2, 0xd8, !PT ;  /* 0x0000400003027812 */ /* 0x002fc800078ed802 */
[----:B------:R-:W-:-:S05]  /*08c0*/  LOP3.LUT R2, R2, 0x400000, RZ, 0xb8, !PT ;  /* 0x0040000002027812 */ /* 0x000fca00078eb8ff */
[----:B------:R3:W-:Y:S02]  /*08d0*/  STS [UR12+0x8], R2 ;  /* 0x00000802ff007988 */ /* 0x0007e4000800080c */
.L_x_17:
[----:B------:R-:W-:Y:S05]  /*08e0*/  BSYNC.RELIABLE B0 ;  /* 0x0000000000007941 */ /* 0x000fea0003800100 */
.L_x_13:
[----:B-123--:R-:W1:Y:S02]  /*08f0*/  @!P3 LDS R2, [UR12+0x8] ;  /* 0x0000080cff02b984 */ /* 0x00ee640008000800 */
[----:B-1----:R-:W-:-:S05]  /*0900*/  @!P3 LOP3.LUT R2, R2, 0x8000, RZ, 0xb8, !PT ;  /* 0x000080000202b812 */ /* 0x002fca00078eb8ff */
[----:B------:R1:W-:Y:S02]  /*0910*/  @!P3 STS [UR12+0x8], R2 ;  /* 0x00000802ff00b988 */ /* 0x0003e4000800080c */
.L_x_18:
[----:B------:R-:W-:Y:S05]  /*0920*/  BSYNC.RECONVERGENT B1 ;  /* 0x0000000000017941 */ /* 0x000fea0003800200 */
.L_x_12:
[----:B------:R-:W-:Y:S05]  /*0930*/  WARPSYNC.ALL ;  /* 0x0000000000007948 */ /* 0x000fea0003800000 */
[----:B------:R-:W-:Y:S01]  /*0940*/  NOP ;  /* 0x0000000000007918 */ /* 0x000fe20000000000 */
[----:B------:R-:W1:Y:S02]  /*0950*/  LDC R7, c[0x0][0x39c] ;  /* 0x0000e700ff077b82 */ /* 0x000e640000000800 */
[----:B-1----:R-:W-:Y:S01]  /*0960*/  VIADD R7, R7, 0xffffffff ;  /* 0xffffffff07077836 */ /* 0x002fe20000000000 */
[----:B------:R-:W-:Y:S06]  /*0970*/  @P0 BRA `(.L_x_19) ;  /* 0x0000000000300947 */ /* 0x000fec0003800000 */
[----:B--2345:R-:W1:Y:S01]  /*0980*/  S2R R2, SR_LANEID ;  /* 0x0000000000027919 */ /* 0x03ce620000000000 */
[----:B------:R-:W-:Y:S05]  /*0990*/  WARPSYNC.ALL ;  /* 0x0000000000007948 */ /* 0x000fea0003800000 */
[----:B------:R-:W-:Y:S01]  /*09a0*/  NOP ;  /* 0x0000000000007918 */ /* 0x000fe20000000000 */
[----:B-1----:R-:W-:-:S05]  /*09b0*/  IMAD.SHL.U32 R8, R2, 0x4, RZ ;  /* 0x0000000402087824 */ /* 0x002fca00078e00ff */
[----:B------:R-:W1:Y:S01]  /*09c0*/  LDS R9, [R8+UR12] ;  /* 0x0000000c08097984 */ /* 0x000e620008000800 */
[----:B------:R-:W-:-:S05]  /*09d0*/  IADD3 R2, P1, PT, R8, UR8, RZ ;  /* 0x0000000808027c10 */ /* 0x000fca000ff3e0ff */
[----:B------:R-:W-:-:S05]  /*09e0*/  IMAD.X R3, RZ, RZ, UR9, P1 ;  /* 0x00000009ff037e24 */ /* 0x000fca00088e06ff */
[----:B-1----:R1:W2:Y:S01]  /*09f0*/  ATOMG.E.EXCH.STRONG.GPU PT, RZ, [R2], R9 ;  /* 0x0000000902ff73a8 */ /* 0x0022a200041ee100 */
[----:B------:R-:W-:-:S04]  /*0a00*/  DEPBAR {5,4,3,2,1,0} ;  /* 0x0000003f0000791a */ /* 0x000fc80000000000 */
[----:B------:R-:W3:Y:S02]  /*0a10*/  CCTL.E.C.LDCU.IV.DEEP [UR8] ;  /* 0x0000000008007540 */ /* 0x000ee40009c08000 */
[----:B---3--:R1:W-:Y:S01]  /*0a20*/  UTMACCTL.IV [UR8] ;  /* 0x00000000080079b9 */ /* 0x0083e20008000000 */
[----:B------:R-:W-:Y:S01]  /*0a30*/  NOP ;  /* 0x0000000000007918 */ /* 0x000fe20000000000 */
.L_x_19:
[----:B------:R-:W-:Y:S05]  /*0a40*/  @P0 BRA `(.L_x_20) ;  /* 0x00000000000c0947 */ /* 0x000fea0003800000 */
[----:B------:R0:W-:Y:S01]  /*0a50*/  UTMACMDFLUSH ;  /* 0x00000000000079b7 */ /* 0x0001e20000000000 */
[----:B------:R-:W-:Y:S05]  /*0a60*/  @P0 BRA `(.L_x_20) ;  /* 0x0000000000040947 */ /* 0x000fea0003800000 */
[----:B------:R-:W-:-:S04]  /*0a70*/  DEPBAR.LE SB0, 0x0 ;  /* 0x000080000000791a */ /* 0x000fc80000000000 */
.L_x_20:
[----:B------:R-:W-:Y:S05]  /*0a80*/  WARPSYNC.ALL ;  /* 0x0000000000007948 */ /* 0x000fea0003800000 */
[----:B------:R-:W-:Y:S01]  /*0a90*/  NOP ;  /* 0x0000000000007918 */ /* 0x000fe20000000000 */
[----:B--2---:R-:W-:Y:S06]  /*0aa0*/  BAR.SYNC.DEFER_BLOCKING 0x0 ;  /* 0x0000000000007b1d */ /* 0x004fec0000010000 */
[----:B------:R-:W-:Y:S02]  /*0ab0*/  BSSY.RECONVERGENT B1, `(.L_x_21) ;  /* 0x000000b000017945 */ /* 0x000fe40003800200 */
[----:B------:R-:W-:Y:S06]  /*0ac0*/  BAR.SYNC.DEFER_BLOCKING 0x0 ;  /* 0x0000000000007b1d */ /* 0x000fec0000010000 */
[----:B------:R2:W-:Y:S01]  /*0ad0*/  @!P0 STS [R4], RZ ;  /* 0x000000ff04008388 */ /* 0x0005e20000000800 */
[----:B------:R-:W-:Y:S01]  /*0ae0*/  NOP ;  /* 0x0000000000007918 */ /* 0x000fe20000000000 */
[----:B------:R-:W-:Y:S05]  /*0af0*/  @P3 BRA `(.L_x_22) ;  /* 0x0000000000183947 */ /* 0x000fea0003800000 */
[----:B-1-345:R-:W1:Y:S01]  /*0b00*/  LDS R2, [UR12+0x8] ;  /* 0x0000080cff027984 */ /* 0x03ae620008000800 */
[----:B------:R-:W3:Y:S01]  /*0b10*/  LDC.64 R8, c[0x0][0x388] ;  /* 0x0000e200ff087b82 */ /* 0x000ee20000000a00 */
[----:B------:R-:W-:Y:S02]  /*0b20*/  IMAD.MOV.U32 R3, RZ, RZ, 0x70 ;  /* 0x00000070ff037424 */ /* 0x000fe400078e00ff */
[----:B---3--:R3:W-:Y:S03]  /*0b30*/  STS.64 [UR12], R8 ;  /* 0x00000008ff007988 */ /* 0x0087e60008000a0c */
[----:B-1----:R-:W-:-:S05]  /*0b40*/  LOP3.LUT R2, R2, 0x10, R3, 0xd8, !PT ;  /* 0x0000001002027812 */ /* 0x002fca00078ed803 */
[----:B------:R3:W-:Y:S02]  /*0b50*/  STS [UR12+0x8], R2 ;  /* 0x00000802ff007988 */ /* 0x0007e4000800080c */
.L_x_22:
[----:B-1----:R-:W-:Y:S05]  /*0b60*/  BSYNC.RECONVERGENT B1 ;  /* 0x0000000000017941 */ /* 0x002fea0003800200 */
.L_x_21:
[----:B------:R-:W-:Y:S04]  /*0b70*/  BSSY.RECONVERGENT B1, `(.L_x_23) ;  /* 0x000000a000017945 */ /* 0x000fe80003800200 */
[----:B------:R-:W-:Y:S05]  /*0b80*/  @P3 BRA `(.L_x_24) ;  /* 0x0000000000203947 */ /* 0x000fea0003800000 */
[----:B---345:R-:W1:Y:S01]  /*0b90*/  LDS R2, [UR12+0x34] ;  /* 0x0000340cff027984 */ /* 0x038e620008000800 */
[----:B------:R-:W-:Y:S02]  /*0ba0*/  IMAD.MOV.U32 R3, RZ, RZ, 0x7f000000 ;  /* 0x7f000000ff037424 */ /* 0x000fe400078e00ff */
[----:B------:R-:W-:Y:S01]  /*0bb0*/  @!P3 IMAD.MOV.U32 R9, RZ, RZ, 0x3f ;  /* 0x0000003fff09b424 */ /* 0x000fe200078e00ff */
[----:B------:R-:W3:Y:S02]  /*0bc0*/  @!P3 LDS R8, [UR12+0x38] ;  /* 0x0000380cff08b984 */ /* 0x000ee40008000800 */
[----:B-1----:R-:W-:Y:S02]  /*0bd0*/  LOP3.LUT R2, R2, 0xff000000, R3, 0xb8, !PT ;  /* 0xff00000002027812 */ /* 0x002fe400078eb803 */
[----:B---3--:R-:W-:-:S03]  /*0be0*/  @!P3 LOP3.LUT R3, R8, 0xff, R9, 0xb8, !PT ;  /* 0x000000ff0803b812 */ /* 0x008fc600078eb809 */
[----:B------:R1:W-:Y:S04]  /*0bf0*/  STS [UR12+0x34], R2 ;  /* 0x00003402ff007988 */ /* 0x0003e8000800080c */
[----:B------:R1:W-:Y:S02]  /*0c00*/  @!P3 STS [UR12+0x38], R3 ;  /* 0x00003803ff00b988 */ /* 0x0003e4000800080c */
.L_x_24:
[----:B------:R-:W-:Y:S05]  /*0c10*/  BSYNC.RECONVERGENT B1 ;  /* 0x0000000000017941 */ /* 0x000fea0003800200 */
.L_x_23:
[----:B------:R-:W-:Y:S04]  /*0c20*/  BSSY.RECONVERGENT B1, `(.L_x_25) ;  /* 0x0000004000017945 */ /* 0x000fe80003800200 */
[----:B------:R-:W-:Y:S05]  /*0c30*/  @P3 BRA `(.L_x_26) ;  /* 0x0000000000083947 */ /* 0x000fea0003800000 */
[----:B------:R1:W-:Y:S04]  /*0c40*/  STS [UR12+0x24], R5 ;  /* 0x00002405ff007988 */ /* 0x0003e8000800080c */
[----:B------:R1:W-:Y:S02]  /*0c50*/  STS [UR12+0x20], R7 ;  /* 0x00002007ff007988 */ /* 0x0003e4000800080c */
.L_x_26:
[----:B------:R-:W-:Y:S05]  /*0c60*/  BSYNC.RECONVERGENT B1 ;  /* 0x0000000000017941 */ /* 0x000fea0003800200 */
.L_x_25:
[----:B------:R-:W-:Y:S04]  /*0c70*/  BSSY.RECONVERGENT B2, `(.L_x_27) ;  /* 0x0000025000027945 */ /* 0x000fe80003800200 */
[----:B------:R-:W-:Y:S04]  /*0c80*/  BSSY.RELIABLE B1, `(.L_x_28) ;  /* 0x0000020000017945 */ /* 0x000fe80003800100 */
[----:B------:R-:W-:Y:S05]  /*0c90*/  @P3 BRA `(.L_x_29) ;  /* 0x00000000002c3947 */ /* 0x000fea0003800000 */
[----:B-1-345:R-:W1:Y:S01]  /*0ca0*/  LDS R2, [UR12+0x1c] ;  /* 0x00001c0cff027984 */ /* 0x03ae620008000800 */
[----:B------:R-:W3:Y:S02]  /*0cb0*/  LDC.64 R8, c[0x0][0x3b0] ;  /* 0x0000ec00ff087b82 */ /* 0x000ee40000000a00 */
[--C-:B---3--:R-:W-:Y:S02]  /*0cc0*/  SHF.R.U32.HI R5, RZ, 0x4, R9.reuse ;  /* 0x00000004ff057819 */ /* 0x108fe40000011609 */
[----:B------:R-:W-:-:S05]  /*0cd0*/  SHF.R.U64 R3, R8, 0x4, R9 ;  /* 0x0000000408037819 */ /* 0x000fca0000001209 */
[----:B------:R3:W-:Y:S01]  /*0ce0*/  STS [UR12+0xc], R3 ;  /* 0x00000c03ff007988 */ /* 0x0007e2000800080c */
[----:B-1----:R-:W-:-:S05]  /*0cf0*/  LOP3.LUT R2, R2, 0xf, R5, 0xb8, !PT ;  /* 0x0000000f02027812 */ /* 0x002fca00078eb805 */
[----:B------:R3:W-:Y:S01]  /*0d00*/  STS [UR12+0x1c], R2 ;  /* 0x00001c02ff007988 */ /* 0x0007e2000800080c */
[----:B------:R-:W-:Y:S05]  /*0d10*/  @P3 BRA `(.L_x_30) ;  /* 0x00000000001c3947 */ /* 0x000fea0003800000 */
[----:B---3--:R-:W1:Y:S02]  /*0d20*/  LDS R2, [UR12+0x34] ;  /* 0x0000340cff027984 */ /* 0x008e640008000800 */
[----:B-1----:R-:W-:-:S05]  /*0d30*/  LOP3.LUT R2, R2, 0x7, RZ, 0xb8, !PT ;  /* 0x0000000702027812 */ /* 0x002fca00078eb8ff */
[----:B------:R1:W-:Y:S02]  /*0d40*/  STS [UR12+0x34], R2 ;  /* 0x00003402ff007988 */ /* 0x0003e4000800080c */
.L_x_29:
[----:B------:R-:W-:Y:S05]  /*0d50*/  @P3 BRA `(.L_x_31) ;  /* 0x00000000001c3947 */ /* 0x000fea0003800000 */
[----:B-1-345:R-:W1:Y:S02]  /*0d60*/  LDS R2, [UR12+0x34] ;  /* 0x0000340cff027984 */ /* 0x03ae640008000800 */
[----:B-1----:R-:W-:-:S05]  /*0d70*/  LOP3.LUT R2, R2, 0x38, RZ, 0xb8, !PT ;  /* 0x0000003802027812 */ /* 0x002fca00078eb8ff */
[----:B------:R1:W-:Y:S02]  /*0d80*/  STS [UR12+0x34], R2 ;  /* 0x00003402ff007988 */ /* 0x0003e4000800080c */
.L_x_30:
[----:B------:R-:W-:Y:S05]  /*0d90*/  @P3 BRA `(.L_x_32) ;  /* 0x00000000001c3947 */ /* 0x000fea0003800000 */
[----:B-1-3--:R-:W1:Y:S02]  /*0da0*/  LDS R2, [UR12+0x8] ;  /* 0x0000080cff027984 */ /* 0x00ae640008000800 */
[----:B-1----:R-:W-:-:S05]  /*0db0*/  LOP3.LUT R2, R2, 0x780, RZ, 0xb8, !PT ;  /* 0x0000078002027812 */ /* 0x002fca00078eb8ff */
[----:B------:R1:W-:Y:S02]  /*0dc0*/  STS [UR12+0x8], R2 ;  /* 0x00000802ff007988 */ /* 0x0003e4000800080c */
.L_x_31:
[----:B------:R-:W-:Y:S05]  /*0dd0*/  @P3 BRA `(.L_x_33) ;  /* 0x0000000000283947 */ /* 0x000fea0003800000 */
[----:B-1-345:R-:W1:Y:S02]  /*0de0*/  LDS R2, [UR12+0x8] ;  /* 0x0000080cff027984 */ /* 0x03ae640008000800 */
[----:B-1----:R-:W-:-:S05]  /*0df0*/  LOP3.LUT R2, R2, 0x1800, RZ, 0xb8, !PT ;  /* 0x0000180002027812 */ /* 0x002fca00078eb8ff */
[----:B------:R4:W-:Y:S02]  /*0e00*/  STS [UR12+0x8], R2 ;  /* 0x00000802ff007988 */ /* 0x0009e4000800080c */
.L_x_32:
[----:B------:R-:W-:Y:S05]  /*0e10*/  @P3 BREAK.RELIABLE B1 ;  /* 0x0000000000013942 */ /* 0x000fea0003800100 */
[----:B------:R-:W-:Y:S05]  /*0e20*/  @P3 BRA `(.L_x_34) ;  /* 0x0000000000243947 */ /* 0x000fea0003800000 */
[----:B-1-34-:R-:W1:Y:S01]  /*0e30*/  LDS R2, [UR12+0x8] ;  /* 0x0000080cff027984 */ /* 0x01ae620008000800 */
[----:B------:R-:W-:-:S05]  /*0e40*/  IMAD.MOV.U32 R3, RZ, RZ, 0x6000 ;  /* 0x00006000ff037424 */ /* 0x000fca00078e00ff */
[----:B-1----:R-:W-:-:S04]  /*0e50*/  LOP3.LUT R2, R2, 0x6000, R3, 0xd8, !PT ;  /* 0x0000600002027812 */ /* 0x002fc800078ed803 */
[----:B------:R-:W-:-:S05]  /*0e60*/  LOP3.LUT R2, R2, 0x400000, RZ, 0xb8, !PT ;  /* 0x0040000002027812 */ /* 0x000fca00078eb8ff */
[----:B------:R1:W-:Y:S02]  /*0e70*/  STS [UR12+0x8], R2 ;  /* 0x00000802ff007988 */ /* 0x0003e4000800080c */
.L_x_33:
[----:B------:R-:W-:Y:S05]  /*0e80*/  BSYNC.RELIABLE B1 ;  /* 0x0000000000017941 */ /* 0x000fea0003800100 */
.L_x_28:
[----:B-1-345:R-:W1:Y:S02]  /*0e90*/  @!P3 LDS R2, [UR12+0x8] ;  /* 0x0000080cff02b984 */ /* 0x03ae640008000800 */
[----:B-1----:R-:W-:-:S05]  /*0ea0*/  @!P3 LOP3.LUT R2, R2, 0x8000, RZ, 0xb8, !PT ;  /* 0x000080000202b812 */ /* 0x002fca00078eb8ff */
[----:B------:R5:W-:Y:S02]  /*0eb0*/  @!P3 STS [UR12+0x8], R2 ;  /* 0x00000802ff00b988 */ /* 0x000be4000800080c */
.L_x_34:
[----:B------:R-:W-:Y:S05]  /*0ec0*/  BSYNC.RECONVERGENT B2 ;  /* 0x0000000000027941 */ /* 0x000fea0003800200 */
.L_x_27:
[----:B------:R-:W-:Y:S05]  /*0ed0*/  WARPSYNC.ALL ;  /* 0x0000000000007948 */ /* 0x000fea0003800000 */
[----:B------:R-:W-:Y:S01]  /*0ee0*/  NOP ;  /* 0x0000000000007918 */ /* 0x000fe20000000000 */
[----:B------:R-:W-:-:S04]  /*0ef0*/  UIADD3 UR5, UPT, UPT, UR4, 0x80, URZ ;  /* 0x0000008004057890 */ /* 0x000fc8000fffe0ff */
[----:B------:R-:W-:-:S04]  /*0f00*/  UIADD3 UR10, UP0, UPT, UR5, UR14, URZ ;  /* 0x0000000e050a7290 */ /* 0x000fc8000ff1e0ff */
[----:B------:R-:W-:Y:S01]  /*0f10*/  ULEA.HI.X.SX32 UR11, UR5, UR15, 0x1, UP0 ;  /* 0x0000000f050b7291 */ /* 0x000fe200080f0eff */
[----:B------:R-:W-:Y:S11]  /*0f20*/  @P0 BRA `(.L_x_35) ;  /* 0x0000000000300947 */ /* 0x000ff60003800000 */
[----:B-1-345:R-:W1:Y:S01]  /*0f30*/  S2R R2, SR_LANEID ;  /* 0x0000000000027919 */ /* 0x03ae620000000000 */
[----:B------:R-:W-:Y:S05]  /*0f40*/  WARPSYNC.ALL ;  /* 0x0000000000007948 */ /* 0x000fea0003800000 */
[----:B------:R-:W-:Y:S01]  /*0f50*/  NOP ;  /* 0x0000000000007918 */ /* 0x000fe20000000000 */
[----:B-1----:R-:W-:-:S05]  /*0f60*/  IMAD.SHL.U32 R8, R2, 0x4, RZ ;  /* 0x0000000402087824 */ /* 0x002fca00078e00ff */
[----:B------:R-:W1:Y:S01]  /*0f70*/  LDS R5, [R8+UR12] ;  /* 0x0000000c08057984 */ /* 0x000e620008000800 */
[----:B------:R-:W-:-:S05]  /*0f80*/  IADD3 R2, P1, PT, R8, UR10, RZ ;  /* 0x0000000a08027c10 */ /* 0x000fca000ff3e0ff */
[----:B------:R-:W-:-:S05]  /*0f90*/  IMAD.X R3, RZ, RZ, UR11, P1 ;  /* 0x0000000bff037e24 */ /* 0x000fca00088e06ff */
[----:B-1----:R1:W3:Y:S01]  /*0fa0*/  ATOMG.E.EXCH.STRONG.GPU PT, RZ, [R2], R5 ;  /* 0x0000000502ff73a8 */ /* 0x0022e200041ee100 */
[----:B------:R-:W-:-:S04]  /*0fb0*/  DEPBAR {5,4,3,2,1,0} ;  /* 0x0000003f0000791a */ /* 0x000fc80000000000 */
[----:B------:R-:W4:Y:S02]  /*0fc0*/  CCTL.E.C.LDCU.IV.DEEP [UR10] ;  /* 0x000000000a007540 */ /* 0x000f240009c08000 */
[----:B----4-:R1:W-:Y:S01]  /*0fd0*/  UTMACCTL.IV [UR10] ;  /* 0x000000000a0079b9 */ /* 0x0103e20008000000 */
[----:B------:R-:W-:Y:S01]  /*0fe0*/  NOP ;  /* 0x0000000000007918 */ /* 0x000fe20000000000 */
.L_x_35:
[----:B------:R-:W-:Y:S05]  /*0ff0*/  @P0 BRA `(.L_x_36) ;  /* 0x00000000000c0947 */ /* 0x000fea0003800000 */
[----:B------:R0:W-:Y:S01]  /*1000*/  UTMACMDFLUSH ;  /* 0x00000000000079b7 */ /* 0x0001e20000000000 */
[----:B------:R-:W-:Y:S05]  /*1010*/  @P0 BRA `(.L_x_36) ;  /* 0x0000000000040947 */ /* 0x000fea0003800000 */
[----:B------:R-:W-:-:S04]  /*1020*/  DEPBAR.LE SB0, 0x0 ;  /* 0x000080000000791a */ /* 0x000fc80000000000 */
.L_x_36:
[----:B------:R-:W-:Y:S05]  /*1030*/  WARPSYNC.ALL ;  /* 0x0000000000007948 */ /* 0x000fea0003800000 */
[----:B------:R-:W-:Y:S01]  /*1040*/  NOP ;  /* 0x0000000000007918 */ /* 0x000fe20000000000 */
[----:B---3--:R-:W-:Y:S06]  /*1050*/  BAR.SYNC.DEFER_BLOCKING 0x0 ;  /* 0x0000000000007b1d */ /* 0x008fec0000010000 */
[----:B------:R-:W-:Y:S02]  /*1060*/  BSSY.RECONVERGENT B2, `(.L_x_37) ;  /* 0x000000b000027945 */ /* 0x000fe40003800200 */
[----:B------:R-:W-:Y:S06]  /*1070*/  BAR.SYNC.DEFER_BLOCKING 0x0 ;  /* 0x0000000000007b1d */ /* 0x000fec0000010000 */
[----:B------:R3:W-:Y:S01]  /*1080*/  @!P0 STS [R4], RZ ;  /* 0x000000ff04008388 */ /* 0x0007e20000000800 */
[----:B------:R-:W-:Y:S01]  /*1090*/  NOP ;  /* 0x0000000000007918 */ /* 0x000fe20000000000 */
[----:B------:R-:W-:Y:S05]  /*10a0*/  @P3 BRA `(.L_x_38) ;  /* 0x0000000000183947 */ /* 0x000fea0003800000 */
[----:B-1--45:R-:W1:Y:S01]  /*10b0*/  LDS R2, [UR12+0x8] ;  /* 0x0000080cff027984 */ /* 0x032e620008000800 */
[----:B--23--:R-:W2:Y:S01]  /*10c0*/  LDC.64 R4, c[0x0][0x390] ;  /* 0x0000e400ff047b82 */ /* 0x00cea20000000a00 */
[----:B------:R-:W-:Y:S02]  /*10d0*/  IMAD.MOV.U32 R3, RZ, RZ, 0x70 ;  /* 0x00000070ff037424 */ /* 0x000fe400078e00ff */
[----:B--2---:R2:W-:Y:S03]  /*10e0*/  STS.64 [UR12], R4 ;  /* 0x00000004ff007988 */ /* 0x0045e60008000a0c */
[----:B-1----:R-:W-:-:S05]  /*10f0*/  LOP3.LUT R2, R2, 0x10, R3, 0xd8, !PT ;  /* 0x0000001002027812 */ /* 0x002fca00078ed803 */
[----:B------:R2:W-:Y:S02]  /*1100*/  STS [UR12+0x8], R2 ;  /* 0x00000802ff007988 */ /* 0x0005e4000800080c */
.L_x_38:
[----:B-1----:R-:W-:Y:S05]  /*1110*/  BSYNC.RECONVERGENT B2 ;  /* 0x0000000000027941 */ /* 0x002fea0003800200 */
.L_x_37:
[----:B------:R-:W-:Y:S04]  /*1120*/  BSSY.RECONVERGENT B3, `(.L_x_39) ;  /* 0x0000033000037945 */ /* 0x000fe80003800200 */
[----:B------:R-:W-:Y:S04]  /*1130*/  BSSY.RELIABLE B2, `(.L_x_40) ;  /* 0x000002e000027945 */ /* 0x000fe80003800100 */
[----:B------:R-:W-:Y:S05]  /*1140*/  @P3 BRA `(.L_x_41) ;  /* 0x0000000000243947 */ /* 0x000fea0003800000 */
[----:B--2-45:R-:W1:Y:S01]  /*1150*/  LDS R2, [UR12+0x34] ;  /* 0x0000340cff027984 */ /* 0x034e620008000800 */
[----:B------:R-:W-:-:S05]  /*1160*/  IMAD.MOV.U32 R3, RZ, RZ, 0x7f000000 ;  /* 0x7f000000ff037424 */ /* 0x000fca00078e00ff */
[----:B-1----:R-:W-:-:S05]  /*1170*/  LOP3.LUT R2, R2, 0xff000000, R3, 0xb8, !PT ;  /* 0xff00000002027812 */ /* 0x002fca00078eb803 */
[----:B------:R1:W-:Y:S01]  /*1180*/  STS [UR12+0x34], R2 ;  /* 0x00003402ff007988 */ /* 0x0003e2000800080c */
[----:B------:R-:W-:Y:S05]  /*1190*/  @P3 BRA `(.L_x_42) ;  /* 0x0000000000183947 */ /* 0x000fea0003800000 */
[----:B-1----:R-:W1:Y:S01]  /*11a0*/  LDS R2, [UR12+0x38] ;  /* 0x0000380cff027984 */ /* 0x002e620008000800 */
[----:B------:R-:W-:-:S05]  /*11b0*/  IMAD.MOV.U32 R3, RZ, RZ, 0x3f ;  /* 0x0000003fff037424 */ /* 0x000fca00078e00ff */
[----:B-1----:R-:W-:-:S05]  /*11c0*/  LOP3.LUT R2, R2, 0xff, R3, 0xb8, !PT ;  /* 0x000000ff02027812 */ /* 0x002fca00078eb803 */
[----:B------:R1:W-:Y:S02]  /*11d0*/  STS [UR12+0x38], R2 ;  /* 0x00003802ff007988 */ /* 0x0003e4000800080c */
.L_x_41:
[----:B------:R-:W-:Y:S05]  /*11e0*/  @P3 BRA `(.L_x_43) ;  /* 0x00000000000c3947 */ /* 0x000fea0003800000 */
[----:B------:R1:W-:Y:S02]  /*11f0*/  STS [UR12+0x20], R7 ;  /* 0x00002007ff007988 */ /* 0x0003e4000800080c */
.L_x_42:
[----:B------:R-:W-:Y:S05]  /*1200*/  @P3 BRA `(.L_x_44) ;  /* 0x0000000000243947 */ /* 0x000fea0003800000 */
[----:B------:R1:W-:Y:S02]  /*1210*/  STS [UR12+0x24], R6 ;  /* 0x00002406ff007988 */ /* 0x0003e4000800080c */
.L_x_43:
[----:B------:R-:W-:Y:S05]  /*1220*/  @P3 BRA `(.L_x_45) ;  /* 0x00000000002c3947 */ /* 0x000fea0003800000 */
[----:B-12-45:R-:W1:Y:S01]  /*1230*/  LDS R2, [UR12+0x1c] ;  /* 0x00001c0cff027984 */ /* 0x036e620008000800 */
[----:B------:R-:W2:Y:S02]  /*1240*/  LDC.64 R6, c[0x0][0x3b8] ;  /* 0x0000ee00ff067b82 */ /* 0x000ea40000000a00 */
[--C-:B--2---:R-:W-:Y:S02]  /*1250*/  SHF.R.U32.HI R5, RZ, 0x4, R7.reuse ;  /* 0x00000004ff057819 */ /* 0x104fe40000011607 */
[----:B------:R-:W-:-:S05]  /*1260*/  SHF.R.U64 R3, R6, 0x4, R7 ;  /* 0x0000000406037819 */ /* 0x000fca0000001207 */
[----:B------:R2:W-:Y:S01]  /*1270*/  STS [UR12+0xc], R3 ;  /* 0x00000c03ff007988 */ /* 0x0005e2000800080c */
[----:B-1----:R-:W-:-:S05]  /*1280*/  LOP3.LUT R2, R2, 0xf, R5, 0xb8, !PT ;  /* 0x0000000f02027812 */ /* 0x002fca00078eb805 */
[----:B------:R2:W-:Y:S02]  /*1290*/  STS [UR12+0x1c], R2 ;  /* 0x00001c02ff007988 */ /* 0x0005e4000800080c */
.L_x_44:
[----:B------:R-:W-:Y:S05]  /*12a0*/  @P3 BRA `(.L_x_46) ;  /* 0x00000000001c3947 */ /* 0x000fea0003800000 */
[----:B-12-45:R-:W1:Y:S02]  /*12b0*/  LDS R2, [UR12+0x34] ;  /* 0x0000340cff027984 */ /* 0x036e640008000800 */
[----:B-1----:R-:W-:-:S05]  /*12c0*/  LOP3.LUT R2, R2, 0x7, RZ, 0xb8, !PT ;  /* 0x0000000702027812 */ /* 0x002fca00078eb8ff */
[----:B------:R1:W-:Y:S02]  /*12d0*/  STS [UR12+0x34], R2 ;  /* 0x00003402ff007988 */ /* 0x0003e4000800080c */
.L_x_45:
[----:B------:R-:W-:Y:S05]  /*12e0*/  @P3 BRA `(.L_x_47) ;  /* 0x00000000001c3947 */ /* 0x000fea0003800000 */
[----:B-12-45:R-:W1:Y:S02]  /*12f0*/  LDS R2, [UR12+0x34] ;  /* 0x0000340cff027984 */ /* 0x036e640008000800 */
[----:B-1----:R-:W-:-:S05]  /*1300*/  LOP3.LUT R2, R2, 0x38, RZ, 0xb8, !PT ;  /* 0x0000003802027812 */ /* 0x002fca00078eb8ff */
[----:B------:R1:W-:Y:S02]  /*1310*/  STS [UR12+0x34], R2 ;  /* 0x00003402ff007988 */ /* 0x0003e4000800080c */
.L_x_46:
[----:B------:R-:W-:Y:S05]  /*1320*/  @P3 BRA `(.L_x_48) ;  /* 0x00000000001c3947 */ /* 0x000fea0003800000 */
[----:B-12-45:R-:W1:Y:S02]  /*1330*/  LDS R2, [UR12+0x8] ;  /* 0x0000080cff027984 */ /* 0x036e640008000800 */
[----:B-1----:R-:W-:-:S05]  /*1340*/  LOP3.LUT R2, R2, 0x780, RZ, 0xb8, !PT ;  /* 0x0000078002027812 */ /* 0x002fca00078eb8ff */
[----:B------:R1:W-:Y:S02]  /*1350*/  STS [UR12+0x8], R2 ;  /* 0x00000802ff007988 */ /* 0x0003e4000800080c */
.L_x_47:
[----:B------:R-:W-:Y:S05]  /*1360*/  @P3 BRA `(.L_x_49) ;  /* 0x0000000000283947 */ /* 0x000fea0003800000 */
[----:B-12-45:R-:W1:Y:S02]  /*1370*/  LDS R2, [UR12+0x8] ;  /* 0x0000080cff027984 */ /* 0x036e640008000800 */
[----:B-1----:R-:W-:-:S05]  /*1380*/  LOP3.LUT R2, R2, 0x1800, RZ, 0xb8, !PT ;  /* 0x0000180002027812 */ /* 0x002fca00078eb8ff */
[----:B------:R1:W-:Y:S02]  /*1390*/  STS [UR12+0x8], R2 ;  /* 0x00000802ff007988 */ /* 0x0003e4000800080c */
.L_x_48:
[----:B------:R-:W-:Y:S05]  /*13a0*/  @P3 BREAK.RELIABLE B2 ;  /* 0x0000000000023942 */ /* 0x000fea0003800100 */
[----:B------:R-:W-:Y:S05]  /*13b0*/  @P3 BRA `(.L_x_50) ;  /* 0x0000000000243947 */ /* 0x000fea0003800000 */
[----:B-12-45:R-:W1:Y:S01]  /*13c0*/  LDS R2, [UR12+0x8] ;  /* 0x0000080cff027984 */ /* 0x036e620008000800 */
[----:B------:R-:W-:-:S05]  /*13d0*/  IMAD.MOV.U32 R3, RZ, RZ, 0x6000 ;  /* 0x00006000ff037424 */ /* 0x000fca00078e00ff */
[----:B-1----:R-:W-:-:S04]  /*13e0*/  LOP3.LUT R2, R2, 0x6000, R3, 0xd8, !PT ;  /* 0x0000600002027812 */ /* 0x002fc800078ed803 */
[----:B------:R-:W-:-:S05]  /*13f0*/  LOP3.LUT R2, R2, 0x400000, RZ, 0xb8, !PT ;  /* 0x0040000002027812 */ /* 0x000fca00078eb8ff */
[----:B------:R1:W-:Y:S02]  /*1400*/  STS [UR12+0x8], R2 ;  /* 0x00000802ff007988 */ /* 0x0003e4000800080c */
.L_x_49:
[----:B------:R-:W-:Y:S05]  /*1410*/  BSYNC.RELIABLE B2 ;  /* 0x0000000000027941 */ /* 0x000fea0003800100 */
.L_x_40:
[----:B-12-45:R-:W1:Y:S02]  /*1420*/  @!P3 LDS R2, [UR12+0x8] ;  /* 0x0000080cff02b984 */ /* 0x036e640008000800 */
[----:B-1----:R-:W-:-:S05]  /*1430*/  @!P3 LOP3.LUT R2, R2, 0x8000, RZ, 0xb8, !PT ;  /* 0x000080000202b812 */ /* 0x002fca00078eb8ff */
[----:B------:R1:W-:Y:S02]  /*1440*/  @!P3 STS [UR12+0x8], R2 ;  /* 0x00000802ff00b988 */ /* 0x0003e4000800080c */
.L_x_50:
[----:B------:R-:W-:Y:S05]  /*1450*/  BSYNC.RECONVERGENT B3 ;  /* 0x0000000000037941 */ /* 0x000fea0003800200 */
.L_x_39:
        /* <DEDUP_REMOVED lines=9> */
[----:B-1-3--:R-:W-:-:S05]  /*14f0*/  IMAD.SHL.U32 R4, R2, 0x4, RZ ;  /* 0x0000000402047824 */ /* 0x00afca00078e00ff */
        /* <DEDUP_REMOVED lines=8> */
.L_x_51:
[----:B------:R-:W-:Y:S05]  /*1580*/  @P0 BRA `(.L_x_52) ;  /* 0x00000000000c0947 */ /* 0x000fea0003800000 */
[----:B------:R0:W-:Y:S01]  /*1590*/  UTMACMDFLUSH ;  /* 0x00000000000079b7 */ /* 0x0001e20000000000 */
[----:B------:R-:W-:Y:S05]  /*15a0*/  @P0 BRA `(.L_x_52) ;  /* 0x0000000000040947 */ /* 0x000fea0003800000 */
[----:B------:R-:W-:-:S04]  /*15b0*/  DEPBAR.LE SB0, 0x0 ;  /* 0x000080000000791a */ /* 0x000fc80000000000 */
.L_x_52:
[----:B------:R-:W-:Y:S05]  /*15c0*/  WARPSYNC.ALL ;  /* 0x0000000000007948 */ /* 0x000fea0003800000 */
[----:B------:R-:W-:Y:S01]  /*15d0*/  NOP ;  /* 0x0000000000007918 */ /* 0x000fe20000000000 */
[----:B--2---:R-:W-:Y:S01]  /*15e0*/  BAR.SYNC.DEFER_BLOCKING 0x0 ;  /* 0x0000000000007b1d */ /* 0x004fe20000010000 */
[----:B------:R-:W-:Y:S01]  /*15f0*/  ISETP.GE.AND P0, PT, R10, 0x1, PT ;  /* 0x000000010a00780c */ /* 0x000fe20003f06270 */
[----:B------:R-:W-:Y:S01]  /*1600*/  USHF.L.U32 UR13, UR13, 0x8, URZ ;  /* 0x000000080d0d7899 */ /* 0x000fe200080006ff */
[----:B-1--45:R-:W-:Y:S01]  /*1610*/  SHF.R.U32.HI R2, RZ, 0x5, R0 ;  /* 0x00000005ff027819 */ /* 0x032fe20000011600 */
[----:B------:R-:W-:-:S02]  /*1620*/  USHF.L.U32 UR27, UR27, 0x6, URZ ;  /* 0x000000061b1b7899 */ /* 0x000fc400080006ff */
[----:B------:R-:W-:Y:S01]  /*1630*/  VOTEU.ALL UP0, P3 ;  /* 0x0000000000ff7886 */ /* 0x000fe20001800000 */
[----:B------:R-:W-:Y:S01]  /*1640*/  UMOV UR4, 0x1 ;  /* 0x0000000100047882 */ /* 0x000fe20000000000 */
[----:B------:R-:W-:Y:S01]  /*1650*/  VOTEU.ALL UP1, P3 ;  /* 0x0000000000ff7886 */ /* 0x000fe20001820000 */
[----:B------:R-:W-:Y:S02]  /*1660*/  R2UR UR22, R2 ;  /* 0x00000000021672ca */ /* 0x000fe400000e0000 */
[----:B------:R-:W-:-:S04]  /*1670*/  @!UP0 UIADD3 UR6, UPT, UPT, -UR4, 0x100000, URZ ;  /* 0x0010000004068890 */ /* 0x000fc8000fffe1ff */
[----:B------:R-:W-:Y:S02]  /*1680*/  @!UP0 USHF.L.U32 UR7, UR6, 0xb, URZ ;  /* 0x0000000b06078899 */ /* 0x000fe400080006ff */
[----:B------:R-:W-:Y:S02]  /*1690*/  @!UP0 USHF.L.U32 UR6, UR6, 0x1, URZ ;  /* 0x0000000106068899 */ /* 0x000fe400080006ff */
[----:B------:R-:W-:-:S04]  /*16a0*/  @!UP0 UIADD3 UR4, UPT, UPT, -UR4, 0x100000, URZ ;  /* 0x0010000004048890 */ /* 0x000fc8000fffe1ff */
[----:B------:R-:W-:Y:S02]  /*16b0*/  @!UP0 USHF.L.U32 UR5, UR4, 0xb, URZ ;  /* 0x0000000b04058899 */ /* 0x000fe400080006ff */
[----:B------:R-:W-:Y:S01]  /*16c0*/  @!UP0 USHF.L.U32 UR4, UR4, 0x1, URZ ;  /* 0x0000000104048899 */ /* 0x000fe200080006ff */
[----:B------:R-:W-:Y:S01]  /*16d0*/  VOTEU.ALL UP0, P3 ;  /* 0x0000000000ff7886 */ /* 0x000fe20001800000 */
[----:B------:R-:W1:Y:S04]  /*16e0*/  FENCE.VIEW.ASYNC.S ;  /* 0x00000000000073c6 */ /* 0x000e680000000000 */
[----:B-1----:R1:W2:Y:S06]  /*16f0*/  @!UP0 SYNCS.EXCH.64 URZ, [UR12+0x5000], UR6 ;  /* 0x005000060cff85b2 */ /* 0x0022ac0008000100 */
[----:B------:R1:W4:Y:S01]  /*1700*/  @!UP1 SYNCS.EXCH.64 URZ, [UR12+0x5010], UR4 ;  /* 0x005010040cff95b2 */ /* 0x0003220008000100 */
[----:B------:R-:W-:Y:S05]  /*1710*/  @!P0 BRA `(.L_x_53) ;  /* 0x0000000400dc8947 */ /* 0x000fea0003800000 */
[----:B--2-4-:R-:W-:Y:S01]  /*1720*/  BAR.SYNC.DEFER_BLOCKING 0x0 ;  /* 0x0000000000007b1d */ /* 0x014fe20000010000 */
[----:B------:R-:W-:Y:S01]  /*1730*/  ELECT P1, URZ, PT ;  /* 0x0000000000ff782f */ /* 0x000fe20003820000 */
[----:B------:R-:W-:Y:S01]  /*1740*/  @!P3 IMAD.MOV.U32 R2, RZ, RZ, 0x5000 ;  /* 0x00005000ff02b424 */ /* 0x000fe200078e00ff */
[----:B------:R-:W-:Y:S02]  /*1750*/  UIADD3 UR24, UPT, UPT, UR12, 0x4000, URZ ;  /* 0x000040000c187890 */ /* 0x000fe4000fffe0ff */
[----:B------:R-:W-:Y:S02]  /*1760*/  ISETP.LT.U32.AND P1, PT, R132, 0x20, P1 ;  /* 0x000000208400780c */ /* 0x000fe40000f21070 */
[----:B------:R-:W-:Y:S01]  /*1770*/  ELECT P0, URZ, PT ;  /* 0x0000000000ff782f */ /* 0x000fe20003800000 */
[----:B-1----:R-:W-:-:S03]  /*1780*/  ULOP3.LUT UR4, UR22, 0x1, URZ, 0xc0, !UPT ;  /* 0x0000000116047892 */ /* 0x002fc6000f8ec0ff */
[----:B------:R-:W-:Y:S01]  /*1790*/  ISETP.LT.U32.AND P0, PT, R132, 0x40, P0 ;  /* 0x000000408400780c */ /* 0x000fe20000701070 */
[----:B------:R-:W-:Y:S02]  /*17a0*/  USHF.R.U32.HI UR6, URZ, 0x4, UR12 ;  /* 0x00000004ff067899 */ /* 0x000fe4000801160c */
[----:B------:R-:W-:Y:S02]  /*17b0*/  ULEA UR28, UR4, UR12, 0xd ;  /* 0x0000000c041c7291 */ /* 0x000fe4000f8e68ff */
[----:B------:R-:W-:Y:S02]  /*17c0*/  ULEA UR30, UR4, UR13, 0x7 ;  /* 0x0000000d041e7291 */ /* 0x000fe4000f8e38ff */
[----:B------:R-:W-:Y:S01]  /*17d0*/  USHF.R.U32.HI UR4, URZ, 0x4, UR24 ;  /* 0x00000004ff047899 */ /* 0x000fe20008011618 */
[----:B------:R-:W-:Y:S01]  /*17e0*/  VOTEU.ANY UP0, P1 ;  /* 0x0000000000ff7886 */ /* 0x000fe20000800100 */
[----:B------:R-:W-:Y:S01]  /*17f0*/  VOTEU.ANY UP2, P1 ;  /* 0x0000000000ff7886 */ /* 0x000fe20000840100 */
[----:B------:R-:W-:-:S03]  /*1800*/  USGXT.U32 UR6, UR6, 0xe ;  /* 0x0000000e0606789a */ /* 0x000fc60008000000 */
[----:B------:R-:W-:Y:S01]  /*1810*/  VOTEU.ANY UP1, P0 ;  /* 0x0000000000ff7886 */ /* 0x000fe20000020100 */
[----:B------:R1:W-:Y:S01]  /*1820*/  @!P3 SYNCS.ARRIVE.TRANS64 RZ, [UR12+0x5000], R2 ;  /* 0x00500002ffffb9a7 */ /* 0x0003e2000800000c */
[----:B------:R-:W-:Y:S01]  /*1830*/  @UP0 UIADD3 UR25, UPT, UPT, UR12, 0x5000, URZ ;  /* 0x000050000c190890 */ /* 0x000fe2000fffe0ff */
[----:B------:R-:W-:Y:S01]  /*1840*/  @UP0 UMOV UR26, URZ ;  /* 0x000000ff001a0c82 */ /* 0x000fe20008000000 */
[----:B------:R-:W-:Y:S01]  /*1850*/  BAR.SYNC.DEFER_BLOCKING 0x0 ;  /* 0x0000000000007b1d */ /* 0x000fe20000010000 */
[----:B------:R-:W-:Y:S02]  /*1860*/  @UP1 UIADD3 UR29, UPT, UPT, UR12, 0x5000, URZ ;  /* 0x000050000c1d1890 */ /* 0x000fe4000fffe0ff */
[----:B------:R-:W-:Y:S02]  /*1870*/  USGXT.U32 UR4, UR4, 0xe ;  /* 0x0000000e0404789a */ /* 0x000fe40008000000 */
[----:B------:R-:W-:Y:S01]  /*1880*/  ULOP3.LUT UR16, UR6, 0x2000000, URZ, 0xfc, !UPT ;  /* 0x0200000006107892 */ /* 0x000fe2000f8efcff */
[----:B------:R-:W-:Y:S01]  /*1890*/  VOTEU.ANY UP3, P0 ;  /* 0x0000000000ff7886 */ /* 0x000fe20000060100 */
[----:B------:R-:W-:Y:S01]  /*18a0*/  @UP1 UMOV UR31, URZ ;  /* 0x000000ff001f1c82 */ /* 0x000fe20008000000 */
[----:B------:R-:W-:Y:S01]  /*18b0*/  UMOV UR20, 0x2000100 ;  /* 0x0200010000147882 */ /* 0x000fe20000000000 */
[----:B------:R-:W-:Y:S01]  /*18c0*/  UMOV UR21, 0x40004040 ;  /* 0x4000404000157882 */ /* 0x000fe20000000000 */
[----:B------:R-:W-:Y:S01]  /*18d0*/  UMOV UR7, URZ ;  /* 0x000000ff00077c82 */ /* 0x000fe20008000000 */
[----:B------:R-:W-:Y:S01]  /*18e0*/  UMOV UR18, 0xfffffffe ;  /* 0xfffffffe00127882 */ /* 0x000fe20000000000 */
[----:B------:R-:W-:Y:S01]  /*18f0*/  UMOV UR19, 0x7fffbfdf ;  /* 0x7fffbfdf00137882 */ /* 0x000fe20000000000 */
[----:B------:R-:W-:Y:S01]  /*1900*/  UMOV UR5, URZ ;  /* 0x000000ff00057c82 */ /* 0x000fe20008000000 */
[----:B------:R-:W-:-:S02]  /*1910*/  UIADD3.64 UR20, UPT, UPT, UR6, UR20, URZ ;  /* 0x0000001406147297 */ /* 0x000fc4000fffe0ff */
[----:B------:R-:W-:Y:S02]  /*1920*/  UIADD3.64 UR18, UPT, UPT, UR4, -UR18, URZ ;  /* 0x8000001204127297 */ /* 0x000fe4000fffe0ff */
[----:B------:R-:W-:Y:S01]  /*1930*/  UISETP.NE.U32.AND UP0, UPT, UR22, URZ, UPT ;  /* 0x000000ff1600728c */ /* 0x000fe2000bf05070 */
[----:B------:R-:W-:Y:S01]  /*1940*/  UMOV UR6, UR4 ;  /* 0x0000000400067c82 */ /* 0x000fe20008000000 */
[----:B------:R-:W-:Y:S01]  /*1950*/  UMOV UR7, 0x80004020 ;  /* 0x8000402000077882 */ /* 0x000fe20000000000 */
[----:B------:R-:W-:Y:S01]  /*1960*/  UMOV UR17, 0x40004040 ;  /* 0x4000404000117882 */ /* 0x000fe20000000000 */
[----:B------:R1:W-:Y:S01]  /*1970*/  @UP2 UTMALDG.2D [UR24], [UR8] ;  /* 0x00000018080025b4 */ /* 0x0003e20008008000 */
[----:B------:R2:W-:Y:S06]  /*1980*/  MEMBAR.ALL.CTA ;  /* 0x0000000000007992 */ /* 0x0005ec0000008000 */
[----:B--2---:R-:W2:Y:S02]  /*1990*/  FENCE.VIEW.ASYNC.S ;  /* 0x00000000000073c6 */ /* 0x004ea40000000000 */
[----:B--2---:R-:W-:Y:S06]  /*19a0*/  BAR.SYNC.DEFER_BLOCKING 0x0 ;  /* 0x0000000000007b1d */ /* 0x004fec0000010000 */
[----:B------:R1:W-:Y:S02]  /*19b0*/  @UP3 UTMALDG.2D [UR28], [UR10] ;  /* 0x0000001c0a0035b4 */ /* 0x0003e40008008000 */
[----:B------:R-:W-:Y:S06]  /*19c0*/  BAR.SYNC.DEFER_BLOCKING 0x0 ;  /* 0x0000000000007b1d */ /* 0x000fec0000010000 */
[----:B------:R-:W2:Y:S02]  /*19d0*/  SYNCS.PHASECHK.TRANS64.TRYWAIT P0, [UR12+0x5000], RZ ;  /* 0x005000ffff0075a7 */ /* 0x000ea4000800110c */
[----:B-12---:R-:W-:Y:S05]  /*19e0*/  @!P0 BRA `(.L_x_54) ;  /* 0x0000000c00a48947 */ /* 0x006fea0003800000 */
.L_x_66:
[----:B------:R-:W-:Y:S05]  /*19f0*/  BRA.U UP0, `(.L_x_55) ;  /* 0x00000001001c7547 */ /* 0x000fea000b800000 */
[----:B------:R-:W-:Y:S01]  /*1a00*/  UMOV UR4, 0x0 ;  /* 0x0000000000047882 */ /* 0x000fe20000000000 */
[----:B------:R-:W-:Y:S01]  /*1a10*/  UMOV UR5, 0x4410010 ;  /* 0x0441001000057882 */ /* 0x000fe20000000000 */
[----:B------:R-:W-:Y:S01]  /*1a20*/  UMOV UR24, 0x0 ;  /* 0x0000000000187882 */ /* 0x000fe20000000000 */
[----:B------:R-:W-:Y:S01]  /*1a30*/  UMOV UR25, 0x4410010 ;  /* 0x0441001000197882 */ /* 0x000fe20000000000 */
[----:B------:R1:W-:Y:S01]  /*1a40*/  UTCQMMA gdesc[UR6], gdesc[UR16], tmem[UR32], tmem[UR4], idesc[UR5], !UPT ;  /* 0x00ff0410060075ea */ /* 0x0003e2000f800320 */
[----:B------:R1:W-:Y:S01]  /*1a50*/  UTCQMMA gdesc[UR18], gdesc[UR20], tmem[UR32], tmem[UR24], idesc[UR25], UPT ;  /* 0x00ff1814120075ea */ /* 0x0003e2000b800320 */
[----:B------:R-:W-:Y:S02]  /*1a60*/  NOP ;  /* 0x0000000000007918 */ /* 0x000fe40000000000 */
.L_x_55:
[----:B------:R-:W-:Y:S01]  /*1a70*/  ELECT P0, URZ, PT ;  /* 0x0000000000ff782f */ /* 0x000fe20003800000 */
[----:B-1----:R-:W-:-:S03]  /*1a80*/  UIADD3 UR4, UPT, UPT, UR12, 0x5010, URZ ;  /* 0x000050100c047890 */ /* 0x002fc6000fffe0ff */
[----:B------:R-:W-:Y:S01]  /*1a90*/  ISETP.LT.U32.AND P0, PT, R132, 0x20, P0 ;  /* 0x000000208400780c */ /* 0x000fe20000701070 */
[----:B------:R-:W-:-:S12]  /*1aa0*/  UMOV UR5, URZ ;  /* 0x000000ff00057c82 */ /* 0x000fd80008000000 */
[----:B------:R-:W-:Y:S01]  /*1ab0*/  VOTEU.ANY UP0, P0 ;  /* 0x0000000000ff7886 */ /* 0x000fe20000000100 */
[----:B------:R-:W-:Y:S01]  /*1ac0*/  VOTEU.ANY UP1, P0 ;  /* 0x0000000000ff7886 */ /* 0x000fe20000020100 */
[----:B------:R-:W-:-:S03]  /*1ad0*/  ISETP.GE.U32.AND P0, PT, R10, 0x41, PT ;  /* 0x000000410a00780c */ /* 0x000fc60003f06070 */
[----:B------:R-:W-:Y:S02]  /*1ae0*/  @UP0 UMOV UR23, UR4 ;  /* 0x0000000400170c82 */ /* 0x000fe40008000000 */
[----:B------:R1:W-:Y:S01]  /*1af0*/  @UP1 UTCBAR [UR23], URZ ;  /* 0x000000ff170013e9 */ /* 0x0003e200080000ff */
[----:B------:R-:W-:Y:S06]  /*1b00*/  BAR.SYNC.DEFER_BLOCKING 0x0 ;  /* 0x0000000000007b1d */ /* 0x000fec0000010000 */
[----:B------:R-:W2:Y:S02]  /*1b10*/  SYNCS.PHASECHK.TRANS64.TRYWAIT P1, [UR12+0x5010], RZ ;  /* 0x005010ffff0075a7 */ /* 0x000ea4000802110c */
[----:B-12---:R-:W-:Y:S05]  /*1b20*/  @!P1 BRA `(.L_x_56) ;  /* 0x0000000c00609947 */ /* 0x006fea0003800000 */
.L_x_67:
[----:B------:R-:W-:Y:S05]  /*1b30*/  @!P0 BRA `(.L_x_53) ;  /* 0x0000000000d48947 */ /* 0x000fea0003800000 */
[----:B------:R-:W-:Y:S01]  /*1b40*/  IMAD.MOV.U32 R2, RZ, RZ, 0x1 ;  /* 0x00000001ff027424 */ /* 0x000fe200078e00ff */
[----:B------:R-:W1:Y:S01]  /*1b50*/  LDCU UR33, c[0x0][0x3a0] ;  /* 0x00007400ff2177ac */ /* 0x000e620008000800 */
[----:B------:R-:W-:-:S05]  /*1b60*/  UMOV UR26, 0x40 ;  /* 0x00000040001a7882 */ /* 0x000fca0000000000 */
.L_x_60:
[----:B------:R-:W-:Y:S01]  /*1b70*/  BAR.SYNC.DEFER_BLOCKING 0x0 ;  /* 0x0000000000007b1d */ /* 0x000fe20000010000 */
[----:B------:R-:W-:Y:S01]  /*1b80*/  ELECT P1, URZ, PT ;  /* 0x0000000000ff782f */ /* 0x000fe20003820000 */
[----:B------:R-:W-:Y:S01]  /*1b90*/  @!P3 IMAD.MOV.U32 R3, RZ, RZ, 0x5000 ;  /* 0x00005000ff03b424 */ /* 0x000fe200078e00ff */
[----:B------:R-:W-:Y:S02]  /*1ba0*/  ELECT P0, URZ, PT ;  /* 0x0000000000ff782f */ /* 0x000fe40003800000 */
[C---:B------:R-:W-:Y:S01]  /*1bb0*/  ISETP.LT.U32.AND P1, PT, R132.reuse, 0x20, P1 ;  /* 0x000000208400780c */ /* 0x040fe20000f21070 */
[----:B------:R-:W-:Y:S01]  /*1bc0*/  ULOP3.LUT UR23, UR22, 0x1, URZ, 0xc0, !UPT ;  /* 0x0000000116177892 */ /* 0x000fe2000f8ec0ff */
[----:B------:R-:W-:Y:S01]  /*1bd0*/  ISETP.LT.U32.AND P0, PT, R132, 0x40, P0 ;  /* 0x000000408400780c */ /* 0x000fe20000701070 */
[----:B------:R-:W-:Y:S02]  /*1be0*/  UMOV UR31, UR26 ;  /* 0x0000001a001f7c82 */ /* 0x000fe40008000000 */
[----:B--2---:R-:W-:-:S02]  /*1bf0*/  ULEA UR28, UR23, UR12, 0xd ;  /* 0x0000000c171c7291 */ /* 0x004fc4000f8e68ff */
[----:B------:R-:W-:-:S06]  /*1c00*/  ULEA UR30, UR23, UR13, 0x7 ;  /* 0x0000000d171e7291 */ /* 0x000fcc000f8e38ff */
[----:B------:R-:W-:Y:S02]  /*1c10*/  VOTEU.ANY UP0, P1 ;  /* 0x0000000000ff7886 */ /* 0x000fe40000800100 */
[----:B------:R-:W-:-:S03]  /*1c20*/  VOTEU.ANY UP1, P0 ;  /* 0x0000000000ff7886 */ /* 0x000fc60000020100 */
[----:B------:R-:W-:Y:S02]  /*1c30*/  @UP0 UIADD3 UR24, UPT, UPT, UR12, 0x4000, URZ ;  /* 0x000040000c180890 */ /* 0x000fe4000fffe0ff */
[----:B------:R2:W-:Y:S01]  /*1c40*/  @!P3 SYNCS.ARRIVE.TRANS64 RZ, [UR12+0x5000], R3 ;  /* 0x00500003ffffb9a7 */ /* 0x0005e2000800000c */
[----:B------:R-:W-:Y:S01]  /*1c50*/  @UP0 UIADD3 UR25, UPT, UPT, UR12, 0x5000, URZ ;  /* 0x000050000c190890 */ /* 0x000fe2000fffe0ff */
[----:B------:R-:W-:Y:S01]  /*1c60*/  VOTEU.ANY UP0, P1 ;  /* 0x0000000000ff7886 */ /* 0x000fe20000800100 */
[----:B------:R-:W-:Y:S01]  /*1c70*/  BAR.SYNC.DEFER_BLOCKING 0x0 ;  /* 0x0000000000007b1d */ /* 0x000fe20000010000 */
[----:B------:R-:W-:Y:S01]  /*1c80*/  @UP1 UIADD3 UR29, UPT, UPT, UR12, 0x5000, URZ ;  /* 0x000050000c1d1890 */ /* 0x000fe2000fffe0ff */
[----:B--2---:R-:W-:-:S04]  /*1c90*/  IMAD.U32 R3, R2, -0x80000000, RZ ;  /* 0x8000000002037824 */ /* 0x004fc800078e00ff */
[----:B------:R-:W-:Y:S01]  /*1ca0*/  VOTEU.ANY UP1, P0 ;  /* 0x0000000000ff7886 */ /* 0x000fe20000020100 */
[----:B------:R2:W-:Y:S01]  /*1cb0*/  @UP0 UTMALDG.2D [UR24], [UR8] ;  /* 0x00000018080005b4 */ /* 0x0005e20008008000 */
[----:B------:R-:W-:Y:S01]  /*1cc0*/  UISETP.NE.U32.AND UP0, UPT, UR22, URZ, UPT ;  /* 0x000000ff1600728c */ /* 0x000fe2000bf05070 */
[----:B------:R4:W-:Y:S06]  /*1cd0*/  MEMBAR.ALL.CTA ;  /* 0x0000000000007992 */ /* 0x0009ec0000008000 */
[----:B----4-:R-:W4:Y:S02]  /*1ce0*/  FENCE.VIEW.ASYNC.S ;  /* 0x00000000000073c6 */ /* 0x010f240000000000 */
[----:B----4-:R-:W-:Y:S06]  /*1cf0*/  BAR.SYNC.DEFER_BLOCKING 0x0 ;  /* 0x0000000000007b1d */ /* 0x010fec0000010000 */
[----:B------:R2:W-:Y:S02]  /*1d00*/  @UP1 UTMALDG.2D [UR28], [UR10] ;  /* 0x0000001c0a0015b4 */ /* 0x0005e40008008000 */
[----:B------:R-:W-:Y:S06]  /*1d10*/  BAR.SYNC.DEFER_BLOCKING 0x0 ;  /* 0x0000000000007b1d */ /* 0x000fec0000010000 */
[----:B------:R-:W4:Y:S02]  /*1d20*/  SYNCS.PHASECHK.TRANS64.TRYWAIT P0, [UR12+0x5000], R3 ;  /* 0x00500003ff0075a7 */ /* 0x000f24000800110c */
[----:B--2-4-:R-:W-:Y:S05]  /*1d30*/  @!P0 BRA `(.L_x_57) ;  /* 0x0000000800e88947 */ /* 0x014fea0003800000 */
.L_x_68:
[----:B------:R-:W-:Y:S05]  /*1d40*/  BRA.U UP0, `(.L_x_58) ;  /* 0x00000001001c7547 */ /* 0x000fea000b800000 */
[----:B------:R-:W-:Y:S01]  /*1d50*/  UMOV UR24, 0x0 ;  /* 0x0000000000187882 */ /* 0x000fe20000000000 */
[----:B------:R-:W-:Y:S01]  /*1d60*/  UMOV UR25, 0x4410010 ;  /* 0x0441001000197882 */ /* 0x000fe20000000000 */
[----:B------:R-:W-:Y:S01]  /*1d70*/  UMOV UR28, 0x0 ;  /* 0x00000000001c7882 */ /* 0x000fe20000000000 */
[----:B------:R-:W-:Y:S01]  /*1d80*/  UMOV UR29, 0x4410010 ;  /* 0x04410010001d7882 */ /* 0x000fe20000000000 */
[----:B------:R2:W-:Y:S01]  /*1d90*/  UTCQMMA gdesc[UR6], gdesc[UR16], tmem[UR32], tmem[UR24], idesc[UR25], UPT ;  /* 0x00ff1810060075ea */ /* 0x0005e2000b800320 */
[----:B------:R2:W-:Y:S01]  /*1da0*/  UTCQMMA gdesc[UR18], gdesc[UR20], tmem[UR32], tmem[UR28], idesc[UR29], UPT ;  /* 0x00ff1c14120075ea */ /* 0x0005e2000b800320 */
[----:B------:R-:W-:Y:S02]  /*1db0*/  NOP ;  /* 0x0000000000007918 */ /* 0x000fe40000000000 */
.L_x_58:
[----:B------:R-:W-:-:S04]  /*1dc0*/  ELECT P0, URZ, PT ;  /* 0x0000000000ff782f */ /* 0x000fc80003800000 */
[----:B------:R-:W-:-:S13]  /*1dd0*/  ISETP.LT.U32.AND P0, PT, R132, 0x20, P0 ;  /* 0x000000208400780c */ /* 0x000fda0000701070 */
[----:B------:R-:W-:Y:S01]  /*1de0*/  VOTEU.ANY UP0, P0 ;  /* 0x0000000000ff7886 */ /* 0x000fe20000000100 */
[----:B------:R-:W-:-:S04]  /*1df0*/  VOTEU.ANY UP1, P0 ;  /* 0x0000000000ff7886 */ /* 0x000fc80000020100 */
[----:B------:R-:W-:Y:S02]  /*1e00*/  @UP0 UMOV UR23, UR4 ;  /* 0x0000000400170c82 */ /* 0x000fe40008000000 */
[----:B------:R4:W-:Y:S01]  /*1e10*/  @UP1 UTCBAR [UR23], URZ ;  /* 0x000000ff170013e9 */ /* 0x0009e200080000ff */
[----:B------:R-:W-:Y:S06]  /*1e20*/  BAR.SYNC.DEFER_BLOCKING 0x0 ;  /* 0x0000000000007b1d */ /* 0x000fec0000010000 */
[----:B------:R-:W5:Y:S02]  /*1e30*/  SYNCS.PHASECHK.TRANS64.TRYWAIT P0, [UR12+0x5010], R3 ;  /* 0x00501003ff0075a7 */ /* 0x000f64000800110c */
[----:B----45:R-:W-:Y:S05]  /*1e40*/  @!P0 BRA `(.L_x_59) ;  /* 0x0000000800b08947 */ /* 0x030fea0003800000 */
.L_x_69:
[----:B------:R-:W-:Y:S01]  /*1e50*/  UIADD3 UR26, UPT, UPT, UR26, 0x40, URZ ;  /* 0x000000401a1a7890 */ /* 0x000fe2000fffe0ff */
[----:B------:R-:W-:-:S03]  /*1e60*/  LOP3.LUT R2, R2, 0x1, RZ, 0x3c, !PT ;  /* 0x0000000102027812 */ /* 0x000fc600078e3cff */
[----:B-1----:R-:W-:-:S09]  /*1e70*/  UISETP.GE.AND UP0, UPT, UR26, UR33, UPT ;  /* 0x000000211a00728c */ /* 0x002fd2000bf06270 */
[----:B------:R-:W-:Y:S05]  /*1e80*/  BRA.U !UP0, `(.L_x_60) ;  /* 0xfffffffd08387547 */ /* 0x000fea000b83ffff */
.L_x_53:
[----:B--2-4-:R-:W-:Y:S06]  /*1e90*/  BAR.SYNC.DEFER_BLOCKING 0x0 ;  /* 0x0000000000007b1d */ /* 0x014fec0000010000 */
[----:B------:R-:W-:Y:S04]  /*1ea0*/  BSSY.RECONVERGENT B3, `(.L_x_61) ;  /* 0x0000004000037945 */ /* 0x000fe80003800200 */
[----:B------:R-:W-:Y:S05]  /*1eb0*/  @P3 BRA `(.L_x_62) ;  /* 0x0000000000083947 */ /* 0x000fea0003800000 */
[----:B------:R-:W2:Y:S02]  /*1ec0*/  SYNCS.CCTL.IV [UR12+0x5000] ;  /* 0x00500000ff0079b1 */ /* 0x000ea4000800000c */
[----:B--2---:R-:W2:Y:S02]  /*1ed0*/  SYNCS.CCTL.IV [UR12+0x5010] ;  /* 0x00501000ff0079b1 */ /* 0x004ea4000800000c */
.L_x_62:
[----:B-1----:R-:W-:Y:S05]  /*1ee0*/  BSYNC.RECONVERGENT B3 ;  /* 0x0000000000037941 */ /* 0x002fea0003800200 */
.L_x_61:
[----:B------:R-:W-:Y:S01]  /*1ef0*/  USHF.L.U32 UR4, UR22, 0x15, URZ ;  /* 0x0000001516047899 */ /* 0x000fe200080006ff */
[C---:B------:R-:W-:Y:S01]  /*1f00*/  IMAD.SHL.U32 R2, R0.reuse, 0x40, RZ ;  /* 0x0000004000027824 */ /* 0x040fe200078e00ff */
[----:B------:R-:W-:Y:S01]  /*1f10*/  ELECT P0, URZ, PT ;  /* 0x0000000000ff782f */ /* 0x000fe20003800000 */
[C---:B------:R-:W-:Y:S01]  /*1f20*/  IMAD.SHL.U32 R133, R0.reuse, 0x80, RZ ;  /* 0x0000008000857824 */ /* 0x040fe200078e00ff */
[----:B------:R-:W-:Y:S01]  /*1f30*/  ULOP3.LUT UR4, UR4, 0x600000, URZ, 0xc0, !UPT ;  /* 0x0060000004047892 */ /* 0x000fe2000f8ec0ff */
[----:B------:R-:W-:Y:S01]  /*1f40*/  IMAD.SHL.U32 R3, R0, 0x10, RZ ;  /* 0x0000001000037824 */ /* 0x000fe200078e00ff */
[----:B------:R-:W-:Y:S01]  /*1f50*/  LOP3.LUT R2, R2, 0x1800, RZ, 0xc0, !PT ;  /* 0x0000180002027812 */ /* 0x000fe200078ec0ff */
[----:B------:R-:W-:Y:S01]  /*1f60*/  IMAD.SHL.U32 R0, R0, 0x200, RZ ;  /* 0x0000020000007824 */ /* 0x000fe200078e00ff */
[----:B------:R-:W-:Y:S01]  /*1f70*/  UIADD3 UR4, UPT, UPT, UR32, UR4, URZ ;  /* 0x0000000420047290 */ /* 0x000fe2000fffe0ff */
[----:B------:R-:W-:Y:S01]  /*1f80*/  LOP3.LUT R133, R133, 0x780, RZ, 0xc0, !PT ;  /* 0x0000078085857812 */ /* 0x000fe200078ec0ff */
[----:B------:R-:W-:Y:S01]  /*1f90*/  ULOP3.LUT UR22, UR22, 0x1, URZ, 0xc0, !UPT ;  /* 0x0000000116167892 */ /* 0x000fe2000f8ec0ff */
[----:B------:R-:W-:Y:S01]  /*1fa0*/  LOP3.LUT R2, R2, 0x70, R3, 0xf8, !PT ;  /* 0x0000007002027812 */ /* 0x000fe200078ef803 */
[----:B------:R-:W-:Y:S01]  /*1fb0*/  UMOV UR6, UR27 ;  /* 0x0000001b00067c82 */ /* 0x000fe20008000000 */
[----:B------:R-:W-:Y:S01]  /*1fc0*/  LOP3.LUT R133, R133, 0x2000, R0, 0xf8, !PT ;  /* 0x0000200085857812 */ /* 0x000fe200078ef800 */
[----:B------:R-:W-:Y:S01]  /*1fd0*/  ULEA UR5, UR22, UR13, 0x7 ;  /* 0x0000000d16057291 */ /* 0x000fe2000f8e38ff */
[----:B------:R-:W-:-:S02]  /*1fe0*/  ISETP.LT.U32.AND P0, PT, R132, 0x40, P0 ;  /* 0x000000408400780c */ /* 0x000fc40000701070 */
[----:B---3--:R-:W-:Y:S01]  /*1ff0*/  LDTM.16dp32bit_t0_t15.x128 R4, tmem[UR4] ;  /* 0x00000004000479ee */ /* 0x008fe20008b80000 */
[----:B------:R-:W1:Y:S01]  /*2000*/  LDTM.16dp32bit_t16_t31.x128 R4, tmem[UR4+0x80] ;  /* 0x00008004000479ee */ /* 0x000e620008ba0000 */
[----:B------:R-:W-:Y:S01]  /*2010*/  LOP3.LUT R0, R133, R2, RZ, 0xfc, !PT ;  /* 0x0000000285007212 */ /* 0x000fe200078efcff */
[----:B------:R-:W-:Y:S01]  /*2020*/  NOP ;  /* 0x0000000000007918 */ /* 0x000fe20000000000 */
[----:B------:R-:W-:Y:S02]  /*2030*/  ULEA UR4, UR22, UR12, 0xd ;  /* 0x0000000c16047291 */ /* 0x000fe4000f8e68ff */
[C---:B------:R-:W-:Y:S02]  /*2040*/  LOP3.LUT R2, R0.reuse, 0x10, RZ, 0x3c, !PT ;  /* 0x0000001000027812 */ /* 0x040fe400078e3cff */
[----:B------:R-:W-:-:S03]  /*2050*/  LOP3.LUT R3, R0, 0x20, RZ, 0x3c, !PT ;  /* 0x0000002000037812 */ /* 0x000fc600078e3cff */
[----:B-1----:R-:W-:Y:S01]  /*2060*/  VOTEU.ANY UP1, P0 ;  /* 0x0000000000ff7886 */ /* 0x002fe20000020100 */
[----:B------:R-:W-:Y:S01]  /*2070*/  VOTEU.ANY UP0, P0 ;  /* 0x0000000000ff7886 */ /* 0x000fe20000000100 */
[----:B------:R-:W-:Y:S02]  /*2080*/  F2FP.SATFINITE.E4M3.F32.PACK_AB_MERGE_C R6, R7, R6, RZ ;  /* 0x000000060706723e */ /* 0x000fe400048070ff */
[----:B------:R-:W-:Y:S02]  /*2090*/  F2FP.SATFINITE.E4M3.F32.PACK_AB_MERGE_C R10, R11, R10, RZ ;  /* 0x0000000a0b0a723e */ /* 0x000fe400048070ff */
[----:B------:R-:W-:Y:S02]  /*20a0*/  F2FP.SATFINITE.E4M3.F32.PACK_AB_MERGE_C R14, R15, R14, RZ ;  /* 0x0000000e0f0e723e */ /* 0x000fe400048070ff */
[----:B------:R-:W-:Y:S02]  /*20b0*/  F2FP.SATFINITE.E4M3.F32.PACK_AB_MERGE_C R7, R19, R18, RZ ;  /* 0x000000121307723e */ /* 0x000fe400048070ff */
[----:B------:R-:W-:-:S02]  /*20c0*/  F2FP.SATFINITE.E4M3.F32.PACK_AB_MERGE_C R22, R23, R22, RZ ;  /* 0x000000161716723e */ /* 0x000fc400048070ff */
[----:B------:R-:W-:Y:S02]  /*20d0*/  F2FP.SATFINITE.E4M3.F32.PACK_AB_MERGE_C R26, R27, R26, RZ ;  /* 0x0000001a1b1a723e */ /* 0x000fe400048070ff */
        /* <DEDUP_REMOVED lines=11> */
[----:B------:R-:W-:Y:S02]  /*2190*/  F2FP.SATFINITE.E4M3.F32.PACK_AB_MERGE_C R4, R5, R4, R6 ;  /* 0x000000040504723e */ /* 0x000fe40004807006 */
[----:B------:R-:W-:Y:S02]  /*21a0*/  F2FP.SATFINITE.E4M3.F32.PACK_AB_MERGE_C R74, R75, R74, RZ ;  /* 0x0000004a4b4a723e */ /* 0x000fe400048070ff */
[----:B------:R-:W-:Y:S02]  /*21b0*/  F2FP.SATFINITE.E4M3.F32.PACK_AB_MERGE_C R78, R79, R78, RZ ;  /* 0x0000004e4f4e723e */ /* 0x000fe400048070ff */
[----:B------:R-:W-:Y:S02]  /*21c0*/  F2FP.SATFINITE.E4M3.F32.PACK_AB_MERGE_C R71, R83, R82, RZ ;  /* 0x000000525347723e */ /* 0x000fe400048070ff */
[----:B------:R-:W-:Y:S02]  /*21d0*/  F2FP.SATFINITE.E4M3.F32.PACK_AB_MERGE_C R86, R87, R86, RZ ;  /* 0x000000565756723e */ /* 0x000fe400048070ff */
[----:B------:R-:W-:-:S02]  /*21e0*/  F2FP.SATFINITE.E4M3.F32.PACK_AB_MERGE_C R5, R9, R8, R10 ;  /* 0x000000080905723e */ /* 0x000fc4000480700a */
[----:B------:R-:W-:Y:S02]  /*21f0*/  F2FP.SATFINITE.E4M3.F32.PACK_AB_MERGE_C R6, R13, R12, R14 ;  /* 0x0000000c0d06723e */ /* 0x000fe4000480700e */
[----:B------:R-:W-:Y:S02]  /*2200*/  F2FP.SATFINITE.E4M3.F32.PACK_AB_MERGE_C R7, R17, R16, R7 ;  /* 0x000000101107723e */ /* 0x000fe40004807007 */
[----:B------:R-:W-:Y:S02]  /*2210*/  F2FP.SATFINITE.E4M3.F32.PACK_AB_MERGE_C R20, R21, R20, R22 ;  /* 0x000000141514723e */ /* 0x000fe40004807016 */
[----:B------:R-:W-:Y:S01]  /*2220*/  F2FP.SATFINITE.E4M3.F32.PACK_AB_MERGE_C R90, R91, R90, RZ ;  /* 0x0000005a5b5a723e */ /* 0x000fe200048070ff */
[----:B--2---:R1:W-:Y:S01]  /*2230*/  STS.128 [R0+UR12], R4 ;  /* 0x0000000400007988 */ /* 0x0043e20008000c0c */
[----:B------:R-:W-:Y:S02]  /*2240*/  F2FP.SATFINITE.E4M3.F32.PACK_AB_MERGE_C R94, R95, R94, RZ ;  /* 0x0000005e5f5e723e */ /* 0x000fe400048070ff */
[----:B------:R-:W-:-:S02]  /*2250*/  F2FP.SATFINITE.E4M3.F32.PACK_AB_MERGE_C R98, R99, R98, RZ ;  /* 0x000000626362723e */ /* 0x000fc400048070ff */
[----:B------:R-:W-:Y:S02]  /*2260*/  F2FP.SATFINITE.E4M3.F32.PACK_AB_MERGE_C R102, R103, R102, RZ ;  /* 0x000000666766723e */ /* 0x000fe400048070ff */
[----:B------:R-:W-:Y:S02]  /*2270*/  F2FP.SATFINITE.E4M3.F32.PACK_AB_MERGE_C R21, R25, R24, R26 ;  /* 0x000000181915723e */ /* 0x000fe4000480701a */
[----:B------:R-:W-:Y:S02]  /*2280*/  F2FP.SATFINITE.E4M3.F32.PACK_AB_MERGE_C R22, R29, R28, R30 ;  /* 0x0000001c1d16723e */ /* 0x000fe4000480701e */
[----:B------:R-:W-:Y:S02]  /*2290*/  F2FP.SATFINITE.E4M3.F32.PACK_AB_MERGE_C R23, R33, R32, R23 ;  /* 0x000000202117723e */ /* 0x000fe40004807017 */
[----:B------:R-:W-:Y:S02]  /*22a0*/  F2FP.SATFINITE.E4M3.F32.PACK_AB_MERGE_C R36, R37, R36, R38 ;  /* 0x000000242524723e */ /* 0x000fe40004807026 */
[----:B------:R-:W-:Y:S01]  /*22b0*/  F2FP.SATFINITE.E4M3.F32.PACK_AB_MERGE_C R106, R107, R106, RZ ;  /* 0x0000006a6b6a723e */ /* 0x000fe200048070ff */
[----:B------:R1:W-:Y:S01]  /*22c0*/  STS.128 [R2+UR12], R20 ;  /* 0x0000001402007988 */ /* 0x0003e20008000c0c */
[----:B------:R-:W-:-:S02]  /*22d0*/  F2FP.SATFINITE.E4M3.F32.PACK_AB_MERGE_C R110, R111, R110, RZ ;  /* 0x0000006e6f6e723e */ /* 0x000fc400048070ff */
[----:B------:R-:W-:Y:S02]  /*22e0*/  F2FP.SATFINITE.E4M3.F32.PACK_AB_MERGE_C R114, R115, R114, RZ ;  /* 0x000000727372723e */ /* 0x000fe400048070ff */
[----:B------:R-:W-:Y:S02]  /*22f0*/  F2FP.SATFINITE.E4M3.F32.PACK_AB_MERGE_C R118, R119, R118, RZ ;  /* 0x000000767776723e */ /* 0x000fe400048070ff */
[----:B------:R-:W-:Y:S02]  /*2300*/  F2FP.SATFINITE.E4M3.F32.PACK_AB_MERGE_C R37, R41, R40, R42 ;  /* 0x000000282925723e */ /* 0x000fe4000480702a */
[----:B------:R-:W-:Y:S02]  /*2310*/  F2FP.SATFINITE.E4M3.F32.PACK_AB_MERGE_C R38, R45, R44, R46 ;  /* 0x0000002c2d26723e */ /* 0x000fe4000480702e */
[----:B------:R-:W-:Y:S02]  /*2320*/  F2FP.SATFINITE.E4M3.F32.PACK_AB_MERGE_C R39, R49, R48, R39 ;  /* 0x000000303127723e */ /* 0x000fe40004807027 */
[----:B------:R-:W-:-:S02]  /*2330*/  F2FP.SATFINITE.E4M3.F32.PACK_AB_MERGE_C R52, R53, R52, R54 ;  /* 0x000000343534723e */ /* 0x000fc40004807036 */
[----:B------:R-:W-:Y:S01]  /*2340*/  F2FP.SATFINITE.E4M3.F32.PACK_AB_MERGE_C R122, R123, R122, RZ ;  /* 0x0000007a7b7a723e */ /* 0x000fe200048070ff */
[----:B------:R1:W-:Y:S01]  /*2350*/  STS.128 [R3+UR12], R36 ;  /* 0x0000002403007988 */ /* 0x0003e20008000c0c */
[----:B------:R-:W-:Y:S02]  /*2360*/  F2FP.SATFINITE.E4M3.F32.PACK_AB_MERGE_C R126, R127, R126, RZ ;  /* 0x0000007e7f7e723e */ /* 0x000fe400048070ff */
[----:B------:R-:W-:Y:S02]  /*2370*/  F2FP.SATFINITE.E4M3.F32.PACK_AB_MERGE_C R130, R131, R130, RZ ;  /* 0x000000828382723e */ /* 0x000fe400048070ff */
[----:B------:R-:W-:Y:S02]  /*2380*/  F2FP.SATFINITE.E4M3.F32.PACK_AB_MERGE_C R53, R57, R56, R58 ;  /* 0x000000383935723e */ /* 0x000fe4000480703a */
[----:B------:R-:W-:Y:S02]  /*2390*/  F2FP.SATFINITE.E4M3.F32.PACK_AB_MERGE_C R54, R61, R60, R62 ;  /* 0x0000003c3d36723e */ /* 0x000fe4000480703e */
[----:B------:R-:W-:-:S02]  /*23a0*/  F2FP.SATFINITE.E4M3.F32.PACK_AB_MERGE_C R55, R65, R64, R55 ;  /* 0x000000404137723e */ /* 0x000fc40004807037 */
[----:B------:R-:W-:Y:S02]  /*23b0*/  F2FP.SATFINITE.E4M3.F32.PACK_AB_MERGE_C R68, R69, R68, R70 ;  /* 0x000000444544723e */ /* 0x000fe40004807046 */
[----:B------:R-:W-:Y:S02]  /*23c0*/  LOP3.LUT R8, R0, 0x30, RZ, 0x3c, !PT ;  /* 0x0000003000087812 */ /* 0x000fe400078e3cff */
[----:B------:R-:W-:Y:S02]  /*23d0*/  F2FP.SATFINITE.E4M3.F32.PACK_AB_MERGE_C R69, R73, R72, R74 ;  /* 0x000000484945723e */ /* 0x000fe4000480704a */
[----:B------:R-:W-:Y:S01]  /*23e0*/  F2FP.SATFINITE.E4M3.F32.PACK_AB_MERGE_C R70, R77, R76, R78 ;  /* 0x0000004c4d46723e */ /* 0x000fe2000480704e */
[----:B------:R1:W-:Y:S01]  /*23f0*/  STS.128 [R8+UR12], R52 ;  /* 0x0000003408007988 */ /* 0x0003e20008000c0c */
[----:B------:R-:W-:Y:S02]  /*2400*/  F2FP.SATFINITE.E4M3.F32.PACK_AB_MERGE_C R71, R81, R80, R71 ;  /* 0x000000505147723e */ /* 0x000fe40004807047 */
[----:B------:R-:W-:-:S02]  /*2410*/  F2FP.SATFINITE.E4M3.F32.PACK_AB_MERGE_C R84, R85, R84, R86 ;  /* 0x000000545554723e */ /* 0x000fc40004807056 */
[C---:B------:R-:W-:Y:S02]  /*2420*/  LOP3.LUT R9, R0.reuse, 0x40, RZ, 0x3c, !PT ;  /* 0x0000004000097812 */ /* 0x040fe400078e3cff */
[----:B------:R-:W-:Y:S02]  /*2430*/  F2FP.SATFINITE.E4M3.F32.PACK_AB_MERGE_C R85, R89, R88, R90 ;  /* 0x000000585955723e */ /* 0x000fe4000480705a */
[----:B------:R-:W-:Y:S01]  /*2440*/  F2FP.SATFINITE.E4M3.F32.PACK_AB_MERGE_C R86, R93, R92, R94 ;  /* 0x0000005c5d56723e */ /* 0x000fe2000480705e */
[----:B------:R1:W-:Y:S01]  /*2450*/  STS.128 [R9+UR12], R68 ;  /* 0x0000004409007988 */ /* 0x0003e20008000c0c */
[----:B------:R-:W-:Y:S02]  /*2460*/  F2FP.SATFINITE.E4M3.F32.PACK_AB_MERGE_C R87, R97, R96, R98 ;  /* 0x000000606157723e */ /* 0x000fe40004807062 */
[----:B------:R-:W-:Y:S02]  /*2470*/  F2FP.SATFINITE.E4M3.F32.PACK_AB_MERGE_C R100, R101, R100, R102 ;  /* 0x000000646564723e */ /* 0x000fe40004807066 */
[----:B------:R-:W-:-:S02]  /*2480*/  LOP3.LUT R10, R0, 0x50, RZ, 0x3c, !PT ;  /* 0x00000050000a7812 */ /* 0x000fc400078e3cff */
[----:B------:R-:W-:Y:S02]  /*2490*/  F2FP.SATFINITE.E4M3.F32.PACK_AB_MERGE_C R101, R105, R104, R106 ;  /* 0x000000686965723e */ /* 0x000fe4000480706a */
[----:B------:R-:W-:Y:S01]  /*24a0*/  F2FP.SATFINITE.E4M3.F32.PACK_AB_MERGE_C R102, R109, R108, R110 ;  /* 0x0000006c6d66723e */ /* 0x000fe2000480706e */
[----:B------:R1:W-:Y:S01]  /*24b0*/  STS.128 [R10+UR12], R84 ;  /* 0x000000540a007988 */ /* 0x0003e20008000c0c */
[----:B------:R-:W-:Y:S02]  /*24c0*/  F2FP.SATFINITE.E4M3.F32.PACK_AB_MERGE_C R103, R113, R112, R114 ;  /* 0x000000707167723e */ /* 0x000fe40004807072 */
[----:B------:R-:W-:Y:S02]  /*24d0*/  F2FP.SATFINITE.E4M3.F32.PACK_AB_MERGE_C R116, R117, R116, R118 ;  /* 0x000000747574723e */ /* 0x000fe40004807076 */
[----:B------:R-:W-:Y:S02]  /*24e0*/  LOP3.LUT R11, R0, 0x60, RZ, 0x3c, !PT ;  /* 0x00000060000b7812 */ /* 0x000fe400078e3cff */
[----:B------:R-:W-:-:S02]  /*24f0*/  F2FP.SATFINITE.E4M3.F32.PACK_AB_MERGE_C R117, R121, R120, R122 ;  /* 0x000000787975723e */ /* 0x000fc4000480707a */
[----:B------:R-:W-:Y:S01]  /*2500*/  F2FP.SATFINITE.E4M3.F32.PACK_AB_MERGE_C R118, R125, R124, R126 ;  /* 0x0000007c7d76723e */ /* 0x000fe2000480707e */
[----:B------:R1:W-:Y:S01]  /*2510*/  STS.128 [R11+UR12], R100 ;  /* 0x000000640b007988 */ /* 0x0003e20008000c0c */
[----:B------:R-:W-:Y:S02]  /*2520*/  F2FP.SATFINITE.E4M3.F32.PACK_AB_MERGE_C R119, R129, R128, R130 ;  /* 0x000000808177723e */ /* 0x000fe40004807082 */
[----:B------:R-:W-:-:S05]  /*2530*/  LOP3.LUT R12, R0, 0x70, RZ, 0x3c, !PT ;  /* 0x00000070000c7812 */ /* 0x000fca00078e3cff */
[----:B------:R1:W-:Y:S01]  /*2540*/  STS.128 [R12+UR12], R116 ;  /* 0x000000740c007988 */ /* 0x0003e20008000c0c */
[----:B------:R2:W-:Y:S06]  /*2550*/  MEMBAR.ALL.CTA ;  /* 0x0000000000007992 */ /* 0x0005ec0000008000 */
[----:B--2---:R-:W2:Y:S02]  /*2560*/  FENCE.VIEW.ASYNC.S ;  /* 0x00000000000073c6 */ /* 0x004ea40000000000 */
[----:B--2---:R-:W-:Y:S06]  /*2570*/  BAR.SYNC.DEFER_BLOCKING 0x0 ;  /* 0x0000000000007b1d */ /* 0x004fec0000010000 */
[----:B------:R1:W-:Y:S01]  /*2580*/  @UP1 UTMASTG.2D [UR4], [UR14] ;  /* 0x000000040e0013b5 */ /* 0x0003e20008008000 */
[----:B------:R0:W-:Y:S01]  /*2590*/  UTMACMDFLUSH ;  /* 0x00000000000079b7 */ /* 0x0001e20000000000 */
[----:B------:R-:W-:-:S04]  /*25a0*/  DEPBAR.LE SB0, 0x0 ;  /* 0x000080000000791a */ /* 0x000fc80000000000 */
[----:B------:R-:W-:Y:S08]  /*25b0*/  BAR.SYNC.DEFER_BLOCKING 0x0 ;  /* 0x0000000000007b1d */ /* 0x000ff00000010000 */
[----:B------:R-:W-:Y:S06]  /*25c0*/  BAR.SYNC.DEFER_BLOCKING 0x0 ;  /* 0x0000000000007b1d */ /* 0x000fec0000010000 */
[----:B-1----:R-:W-:Y:S05]  /*25d0*/  @P2 BRA `(.L_x_63) ;  /* 0x0000000000a02947 */ /* 0x002fea0003800000 */
[----:B------:R-:W1:Y:S01]  /*25e0*/  S2UR UR5, SR_CgaCtaId ;  /* 0x00000000000579c3 */ /* 0x000e620000008800 */
[----:B------:R-:W-:Y:S01]  /*25f0*/  NOP ;  /* 0x0000000000007918 */ /* 0x000fe20000000000 */
[----:B------:R-:W-:Y:S01]  /*2600*/  UMOV UR4, 0x50 ;  /* 0x0000005000047882 */ /* 0x000fe20000000000 */
[----:B------:R-:W-:Y:S02]  /*2610*/  IMAD.U32 R0, RZ, RZ, UR32 ;  /* 0x00000020ff007e24 */ /* 0x000fe4000f8e00ff */
[----:B------:R-:W-:Y:S02]  /*2620*/  IMAD.MOV.U32 R3, RZ, RZ, 0xff ;  /* 0x000000ffff037424 */ /* 0x000fe400078e00ff */
[----:B------:R-:W-:Y:S01]  /*2630*/  IMAD.MOV.U32 R7, RZ, RZ, 0x1 ;  /* 0x00000001ff077424 */ /* 0x000fe200078e00ff */
[----:B------:R-:W-:-:S04]  /*2640*/  LOP3.LUT R0, R0, 0xffff, RZ, 0xc0, !PT ;  /* 0x0000ffff00007812 */ /* 0x000fc800078ec0ff */
[----:B------:R-:W-:-:S05]  /*2650*/  SHF.R.U32.HI R0, RZ, 0x5, R0 ;  /* 0x00000005ff007819 */ /* 0x000fca0000011600 */
[----:B------:R-:W-:Y:S01]  /*2660*/  VIADD R2, R0, 0x10 ;  /* 0x0000001000027836 */ /* 0x000fe20000000000 */
[----:B------:R-:W-:Y:S01]  /*2670*/  SHF.L.U32 R0, R3, R0, RZ ;  /* 0x0000000003007219 */ /* 0x000fe200000006ff */
[----:B-1----:R-:W-:-:S03]  /*2680*/  ULEA UR6, UR5, UR4, 0x18 ;  /* 0x0000000405067291 */ /* 0x002fc6000f8ec0ff */
[----:B------:R-:W-:-:S04]  /*2690*/  SHF.L.U32 R3, R7, R2, RZ ;  /* 0x0000000207037219 */ /* 0x000fc800000006ff */
[----:B------:R-:W-:Y:S02]  /*26a0*/  LOP3.LUT R0, R3, R0, RZ, 0xfc, !PT ;  /* 0x0000000003007212 */ /* 0x000fe400078efcff */
[----:B------:R-:W1:Y:S02]  /*26b0*/  LDS R5, [UR6] ;  /* 0x00000006ff057984 */ /* 0x000e640008000800 */
[C---:B------:R-:W-:Y:S02]  /*26c0*/  LOP3.LUT R2, R0.reuse, 0xffff, RZ, 0xc0, !PT ;  /* 0x0000ffff00027812 */ /* 0x040fe400078ec0ff */
[----:B-1----:R-:W-:-:S04]  /*26d0*/  LOP3.LUT R3, R0, 0xffff, R5, 0x80, !PT ;  /* 0x0000ffff00037812 */ /* 0x002fc800078e8005 */
[----:B------:R-:W-:-:S13]  /*26e0*/  ISETP.NE.AND P0, PT, R3, R2, PT ;  /* 0x000000020300720c */ /* 0x000fda0003f05270 */
[----:B------:R-:W-:Y:S05]  /*26f0*/  @P0 BRA `(.L_x_64) ;  /* 0x0000000000500947 */ /* 0x000fea0003800000 */
[----:B------:R-:W-:Y:S02]  /*2700*/  SHF.R.U32.HI R5, RZ, 0x10, R5 ;  /* 0x00000010ff057819 */ /* 0x000fe40000011605 */
[----:B------:R-:W-:-:S04]  /*2710*/  SHF.R.U32.HI R2, RZ, 0x10, R0 ;  /* 0x00000010ff027819 */ /* 0x000fc80000011600 */
[----:B------:R-:W-:-:S04]  /*2720*/  LOP3.LUT R5, R5, R2, RZ, 0xc0, !PT ;  /* 0x0000000205057212 */ /* 0x000fc800078ec0ff */
[----:B------:R-:W-:-:S13]  /*2730*/  ISETP.NE.AND P0, PT, R5, R2, PT ;  /* 0x000000020500720c */ /* 0x000fda0003f05270 */
[----:B------:R-:W-:Y:S05]  /*2740*/  @P0 BRA `(.L_x_65) ;  /* 0x0000000000300947 */ /* 0x000fea0003800000 */
[----:B------:R-:W-:Y:S01]  /*2750*/  R2UR UR4, R0 ;  /* 0x00000000000472ca */ /* 0x000fe200000e0000 */
[----:B------:R-:W-:Y:S01]  /*2760*/  VOTEU.ANY UR5, UPT, PT ;  /* 0x0000000000057886 */ /* 0x000fe200038e0100 */
[----:B------:R-:W1:Y:S01]  /*2770*/  S2R R0, SR_LANEID ;  /* 0x0000000000007919 */ /* 0x000e620000000000 */
[----:B------:R-:W-:-:S10]  /*2780*/  UFLO.U32 UR5, UR5 ;  /* 0x00000005000572bd */ /* 0x000fd400080e0000 */
[----:B------:R-:W-:-:S06]  /*2790*/  ULOP3.LUT UR4, URZ, UR4, URZ, 0x33, !UPT ;  /* 0x00000004ff047292 */ /* 0x000fcc000f8e33ff */
[----:B------:R-:W-:-:S04]  /*27a0*/  IMAD.U32 R2, RZ, RZ, UR4 ;  /* 0x00000004ff027e24 */ /* 0x000fc8000f8e00ff */
[----:B------:R-:W2:Y:S02]  /*27b0*/  REDUX UR7, R2 ;  /* 0x00000000020773c4 */ /* 0x000ea40000000000 */
[----:B------:R3:W-:Y:S01]  /*27c0*/  UTCATOMSWS.AND URZ, UR4 ;  /* 0x0000000400ff79e3 */ /* 0x0007e20008000000 */
[----:B-1----:R-:W-:Y:S01]  /*27d0*/  ISETP.EQ.U32.AND P0, PT, R0, UR5, PT ;  /* 0x0000000500007c0c */ /* 0x002fe2000bf02070 */
[----:B--2---:R-:W-:-:S12]  /*27e0*/  IMAD.U32 R0, RZ, RZ, UR7 ;  /* 0x00000007ff007e24 */ /* 0x004fd8000f8e00ff */
[----:B------:R3:W-:Y:S01]  /*27f0*/  @P0 ATOMS.AND RZ, [UR6], R0 ;  /* 0x00000000ffff098c */ /* 0x0007e2000a800006 */
[----:B------:R-:W-:Y:S05]  /*2800*/  BRA `(.L_x_63) ;  /* 0x0000000000147947 */ /* 0x000fea0003800000 */
.L_x_65:
[----:B------:R-:W-:-:S07]  /*2810*/  MOV R2, 0x2830 ;  /* 0x0000283000027802 */ /* 0x000fce0000000f00 */
[----:B------:R-:W-:Y:S05]  /*2820*/  CALL.REL.NOINC `($__internal_0_$__cuda_sm10x_tcgen05_guardrail_trap_col_being_dealloced_not_returned_by_alloc) ;  /* 0x0000000000447944 */ /* 0x000fea0003c00000 */
[----:B------:R-:W-:Y:S05]  /*2830*/  BRA `(.L_x_63) ;  /* 0x0000000000087947 */ /* 0x000fea0003800000 */
.L_x_64:
[----:B------:R-:W-:-:S07]  /*2840*/  MOV R2, 0x2860 ;  /* 0x0000286000027802 */ /* 0x000fce0000000f00 */
[----:B------:R-:W-:Y:S05]  /*2850*/  CALL.REL.NOINC `($__internal_2_$__cuda_sm10x_tcgen05_guardrail_trap_unallocated_columns_being_dealloced) ;  /* 0x0000000000507944 */ /* 0x000fea0003c00000 */
.L_x_63:
[----:B------:R-:W-:Y:S01]  /*2860*/  NOP ;  /* 0x0000000000007918 */ /* 0x000fe20000000000 */
[----:B---3--:R-:W-:Y:S05]  /*2870*/  EXIT ;  /* 0x000000000000794d */ /* 0x008fea0003800000 */
.L_x_54:
[----:B------:R-:W1:Y:S02]  /*2880*/  SYNCS.PHASECHK.TRANS64.TRYWAIT P0, [UR12+0x5000], RZ ;  /* 0x005000ffff0075a7 */ /* 0x000e64000800110c */
[----:B-1----:R-:W-:Y:S05]  /*2890*/  @!P0 BRA `(.L_x_54) ;  /* 0xfffffffc00f88947 */ /* 0x002fea000383ffff */
[----:B------:R-:W-:Y:S05]  /*28a0*/  BRA `(.L_x_66) ;  /* 0xfffffff000507947 */ /* 0x000fea000383ffff */
.L_x_56:
[----:B------:R-:W1:Y:S02]  /*28b0*/  SYNCS.PHASECHK.TRANS64.TRYWAIT P1, [UR12+0x5010], RZ ;  /* 0x005010ffff0075a7 */ /* 0x000e64000802110c */
[----:B-1----:R-:W-:Y:S05]  /*28c0*/  @!P1 BRA `(.L_x_56) ;  /* 0xfffffffc00f89947 */ /* 0x002fea000383ffff */
[----:B------:R-:W-:Y:S05]  /*28d0*/  BRA `(.L_x_67) ;  /* 0xfffffff000947947 */ /* 0x000fea000383ffff */
.L_x_57:
[----:B------:R-:W2:Y:S02]  /*28e0*/  SYNCS.PHASECHK.TRANS64.TRYWAIT P0, [UR12+0x5000], R3 ;  /* 0x00500003ff0075a7 */ /* 0x000ea4000800110c */
[----:B--2---:R-:W-:Y:S05]  /*28f0*/  @!P0 BRA `(.L_x_57) ;  /* 0xfffffffc00f88947 */ /* 0x004fea000383ffff */
[----:B------:R-:W-:Y:S05]  /*2900*/  BRA `(.L_x_68) ;  /* 0xfffffff4000c7947 */ /* 0x000fea000383ffff */
.L_x_59:
[----:B------:R-:W4:Y:S02]  /*2910*/  SYNCS.PHASECHK.TRANS64.TRYWAIT P0, [UR12+0x5010], R3 ;  /* 0x00501003ff0075a7 */ /* 0x000f24000800110c */
[----:B----4-:R-:W-:Y:S05]  /*2920*/  @!P0 BRA `(.L_x_59) ;  /* 0xfffffffc00f88947 */ /* 0x010fea000383ffff */
[----:B------:R-:W-:Y:S05]  /*2930*/  BRA `(.L_x_69) ;  /* 0xfffffff400447947 */ /* 0x000fea000383ffff */
        .weak           $__internal_0_$__cuda_sm10x_tcgen05_guardrail_trap_col_being_dealloced_not_returned_by_alloc
        .type           $__internal_0_$__cuda_sm10x_tcgen05_guardrail_trap_col_being_dealloced_not_returned_by_alloc,@function
        .size           $__internal_0_$__cuda_sm10x_tcgen05_guardrail_trap_col_being_dealloced_not_returned_by_alloc,($__internal_1_$__cuda_sm10x_tcgen05_guardrail_trap_phase_invalid_during_alloc - $__internal_0_$__cuda_sm10x_tcgen05_guardrail_trap_col_being_dealloced_not_returned_by_alloc)
$__internal_0_$__cuda_sm10x_tcgen05_guardrail_trap_col_being_dealloced_not_returned_by_alloc:
[----:B------:R-:W-:Y:S05]  /*2940*/  BPT.TRAP 0x1 ;  /* 0x000000040000795c */ /* 0x000fea0000300000 */
[----:B------:R-:W-:-:S04]  /*2950*/  IMAD.MOV.U32 R3, RZ, RZ, 0x0 ;  /* 0x00000000ff037424 */ /* 0x000fc800078e00ff */
[----:B------:R-:W-:Y:S05]  /*2960*/  RET.REL.NODEC R2 `(gluon_tcgen05) ;  /* 0xffffffd402a47950 */ /* 0x000fea0003c3ffff */
        .weak           $__internal_1_$__cuda_sm10x_tcgen05_guardrail_trap_phase_invalid_during_alloc
        .type           $__internal_1_$__cuda_sm10x_tcgen05_guardrail_trap_phase_invalid_during_alloc,@function
        .size           $__internal_1_$__cuda_sm10x_tcgen05_guardrail_trap_phase_invalid_during_alloc,($__internal_2_$__cuda_sm10x_tcgen05_guardrail_trap_unallocated_columns_being_dealloced - $__internal_1_$__cuda_sm10x_tcgen05_guardrail_trap_phase_invalid_during_alloc)
$__internal_1_$__cuda_sm10x_tcgen05_guardrail_trap_phase_invalid_during_alloc:
[----:B------:R-:W-:Y:S05]  /*2970*/  BPT.TRAP 0x1 ;  /* 0x000000040000795c */ /* 0x000fea0000300000 */
[----:B------:R-:W-:-:S04]  /*2980*/  IMAD.MOV.U32 R3, RZ, RZ, 0x0 ;  /* 0x00000000ff037424 */ /* 0x000fc800078e00ff */
[----:B------:R-:W-:Y:S05]  /*2990*/  RET.REL.NODEC R2 `(gluon_tcgen05) ;  /* 0xffffffd402987950 */ /* 0x000fea0003c3ffff */
        .weak           $__internal_2_$__cuda_sm10x_tcgen05_guardrail_trap_unallocated_columns_being_dealloced
        .type           $__internal_2_$__cuda_sm10x_tcgen05_guardrail_trap_unallocated_columns_being_dealloced,@function
        .size           $__internal_2_$__cuda_sm10x_tcgen05_guardrail_trap_unallocated_columns_being_dealloced,(.L_x_73 - $__internal_2_$__cuda_sm10x_tcgen05_guardrail_trap_unallocated_columns_being_dealloced)
$__internal_2_$__cuda_sm10x_tcgen05_guardrail_trap_unallocated_columns_being_dealloced:
[----:B------:R-:W-:Y:S05]  /*29a0*/  BPT.TRAP 0x1 ;  /* 0x000000040000795c */ /* 0x000fea0000300000 */
[----:B------:R-:W-:-:S04]  /*29b0*/  IMAD.MOV.U32 R3, RZ, RZ, 0x0 ;  /* 0x00000000ff037424 */ /* 0x000fc800078e00ff */
[----:B------:R-:W-:Y:S05]  /*29c0*/  RET.REL.NODEC R2 `(gluon_tcgen05) ;  /* 0xffffffd4028c7950 */ /* 0x000fea0003c3ffff */
.L_x_70:
[----:B------:R-:W-:-:S00]  /*29d0*/  BRA `(.L_x_70) ;  /* 0xfffffffc00fc7947 */ /* 0x000fc0000383ffff */
[----:B------:R-:W-:-:S00]  /*29e0*/  NOP ;  /* 0x0000000000007918 */ /* 0x000fc00000000000 */
        /* <DEDUP_REMOVED lines=9> */
.L_x_73:


//--------------------- .nv.shared.gluon_tcgen05  --------------------------
	.section	.nv.shared.gluon_tcgen05,"aw",@nobits
	.sectionflags	@""
	.align	16
	.zero		1024


//--------------------- .nv.shared.reserved.0     --------------------------
	.section	.nv.shared.reserved.0,"aw",@nobits
	.align	8
	.weak		__nv_reservedSMEM_offset_0_alias
	.size		__nv_reservedSMEM_offset_0_alias, 0, 64
	.other		__nv_reservedSMEM_offset_0_alias,@"STO_CUDA_RESERVED_SHARED STV_DEFAULT"
__nv_reservedSMEM_offset_0_alias:
	.zero		0
.nv.shared.reserved.0:
	.zero		64
	.weak		__nv_reservedSMEM_allocation_phase
	.type		__nv_reservedSMEM_allocation_phase,@object
	.size		__nv_reservedSMEM_allocation_phase,(.L_0 - __nv_reservedSMEM_allocation_phase)
__nv_reservedSMEM_allocation_phase:
	.zero		1
.L_0:
	.zero		7
	.weak		__nv_reservedSMEM_devtool_atexit_pc
	.type		__nv_reservedSMEM_devtool_atexit_pc,@object
	.size		__nv_reservedSMEM_devtool_atexit_pc,(__nv_reservedSMEM_allocation_mask - __nv_reservedSMEM_devtool_atexit_pc)
__nv_reservedSMEM_devtool_atexit_pc:
	.zero		8
	.weak		__nv_reservedSMEM_allocation_mask
	.type		__nv_reservedSMEM_allocation_mask,@object
	.size		__nv_reservedSMEM_allocation_mask,(.L_2 - __nv_reservedSMEM_allocation_mask)
__nv_reservedSMEM_allocation_mask:
	.zero		4
.L_2:


//--------------------- .nv.constant0.gluon_tcgen05 --------------------------
	.section	.nv.constant0.gluon_tcgen05,"a",@progbits
	.sectionflags	@""
	.align	4
.nv.constant0.gluon_tcgen05:
	.zero		976


//--------------------- SYMBOLS --------------------------

	.type		.nv.reservedSmem.offset0,@object
	.size		.nv.reservedSmem.offset0,0x4
	.type		.nv.reservedSmem.cap,@object
	.size		.nv.reservedSmem.cap,0x4
